//
// Generated by NVIDIA NVVM Compiler
//
// Compiler Build ID: CL-36424714
// Cuda compilation tools, release 13.0, V13.0.88
// Based on NVVM 20.0.0
//

.version 9.0
.target sm_100
.address_size 64

	// .globl	_Z7dostuffPiiii
// _ZZ10compactvshPiiS_E7sumscan has been demoted
// _ZZ6joinblPiiS_S_E8startpos has been demoted

.visible .entry _Z7dostuffPiiii(
	.param .u64 .ptr .align 1 _Z7dostuffPiiii_param_0,
	.param .u32 _Z7dostuffPiiii_param_1,
	.param .u32 _Z7dostuffPiiii_param_2,
	.param .u32 _Z7dostuffPiiii_param_3
)
{
	.reg .pred 	%p<2>;
	.reg .b32 	%r<10>;
	.reg .b64 	%rd<5>;

	ld.param.u64 	%rd1, [_Z7dostuffPiiii_param_0];
	ld.param.u32 	%r2, [_Z7dostuffPiiii_param_1];
	ld.param.u32 	%r3, [_Z7dostuffPiiii_param_3];
	mov.u32 	%r4, %ctaid.x;
	shl.b32 	%r5, %r4, 4;
	mov.u32 	%r6, %tid.x;
	add.s32 	%r1, %r5, %r6;
	setp.ge.s32 	%p1, %r1, %r3;
	@%p1 bra 	$L__BB0_2;
	cvta.to.global.u64 	%rd2, %rd1;
	mad.lo.s32 	%r7, %r2, %r1, %r2;
	mul.wide.s32 	%rd3, %r7, 4;
	add.s64 	%rd4, %rd2, %rd3;
	ld.global.u32 	%r8, [%rd4+-4];
	add.s32 	%r9, %r8, 1;
	st.global.u32 	[%rd4+-4], %r9;
$L__BB0_2:
	ret;

}
	// .globl	_Z5mergePiS_S_iiiiii
.visible .entry _Z5mergePiS_S_iiiiii(
	.param .u64 .ptr .align 1 _Z5mergePiS_S_iiiiii_param_0,
	.param .u64 .ptr .align 1 _Z5mergePiS_S_iiiiii_param_1,
	.param .u64 .ptr .align 1 _Z5mergePiS_S_iiiiii_param_2,
	.param .u32 _Z5mergePiS_S_iiiiii_param_3,
	.param .u32 _Z5mergePiS_S_iiiiii_param_4,
	.param .u32 _Z5mergePiS_S_iiiiii_param_5,
	.param .u32 _Z5mergePiS_S_iiiiii_param_6,
	.param .u32 _Z5mergePiS_S_iiiiii_param_7,
	.param .u32 _Z5mergePiS_S_iiiiii_param_8
)
{
	.reg .pred 	%p<36>;
	.reg .b32 	%r<218>;
	.reg .b64 	%rd<41>;

	ld.param.u64 	%rd4, [_Z5mergePiS_S_iiiiii_param_0];
	ld.param.u64 	%rd5, [_Z5mergePiS_S_iiiiii_param_1];
	ld.param.u64 	%rd6, [_Z5mergePiS_S_iiiiii_param_2];
	ld.param.u32 	%r37, [_Z5mergePiS_S_iiiiii_param_3];
	ld.param.u32 	%r38, [_Z5mergePiS_S_iiiiii_param_4];
	ld.param.u32 	%r40, [_Z5mergePiS_S_iiiiii_param_6];
	ld.param.u32 	%r43, [_Z5mergePiS_S_iiiiii_param_8];
	cvta.to.global.u64 	%rd1, %rd5;
	cvta.to.global.u64 	%rd2, %rd4;
	cvta.to.global.u64 	%rd3, %rd6;
	mov.u32 	%r44, %ctaid.x;
	mov.u32 	%r45, %ntid.x;
	mov.u32 	%r46, %tid.x;
	mad.lo.s32 	%r1, %r44, %r45, %r46;
	mov.u32 	%r47, %ctaid.y;
	mov.u32 	%r48, %ntid.y;
	mov.u32 	%r49, %tid.y;
	mad.lo.s32 	%r50, %r47, %r48, %r49;
	setp.gt.s32 	%p3, %r1, %r40;
	setp.gt.s32 	%p4, %r50, %r43;
	or.pred  	%p5, %p3, %p4;
	@%p5 bra 	$L__BB1_18;
	setp.eq.s32 	%p6, %r1, %r40;
	setp.eq.s32 	%p7, %r50, %r43;
	and.pred  	%p8, %p6, %p7;
	@%p8 bra 	$L__BB1_18;
	setp.eq.s32 	%p10, %r50, %r43;
	setp.eq.s32 	%p11, %r1, %r40;
	mul.lo.s32 	%r51, %r43, %r40;
	add.s32 	%r52, %r51, %r50;
	mad.lo.s32 	%r53, %r40, %r50, %r1;
	selp.b32 	%r54, %r52, %r53, %p11;
	add.s32 	%r55, %r43, %r1;
	add.s32 	%r56, %r55, %r51;
	selp.b32 	%r3, %r56, %r54, %p10;
	setp.lt.s32 	%p12, %r38, 1;
	mov.pred 	%p35, -1;
	@%p12 bra 	$L__BB1_15;
	ld.param.u32 	%r201, [_Z5mergePiS_S_iiiiii_param_7];
	ld.param.u32 	%r199, [_Z5mergePiS_S_iiiiii_param_5];
	add.s32 	%r59, %r199, %r1;
	mad.lo.s32 	%r4, %r59, %r37, 1;
	add.s32 	%r60, %r201, %r50;
	mad.lo.s32 	%r5, %r60, %r37, 1;
	mad.lo.s32 	%r6, %r3, %r37, 1;
	and.b32  	%r7, %r38, 7;
	setp.lt.u32 	%p13, %r38, 8;
	mov.b32 	%r217, 0;
	mov.u32 	%r213, %r217;
	@%p13 bra 	$L__BB1_6;
	and.b32  	%r62, %r38, 2147483640;
	neg.s32 	%r206, %r62;
	mov.b32 	%r217, 0;
	mov.u32 	%r203, %r4;
	mov.u32 	%r204, %r5;
	mov.u32 	%r205, %r6;
$L__BB1_5:
	.pragma "nounroll";
	and.b32  	%r213, %r38, 2147483640;
	setp.eq.s32 	%p14, %r50, %r43;
	setp.eq.s32 	%p15, %r1, %r40;
	mul.wide.s32 	%rd7, %r205, 4;
	add.s64 	%rd8, %rd3, %rd7;
	mul.wide.s32 	%rd9, %r204, 4;
	add.s64 	%rd10, %rd1, %rd9;
	mul.wide.s32 	%rd11, %r203, 4;
	add.s64 	%rd12, %rd2, %rd11;
	ld.global.u32 	%r63, [%rd12];
	selp.b32 	%r64, 0, %r63, %p15;
	ld.global.u32 	%r65, [%rd10];
	selp.b32 	%r66, 0, %r65, %p14;
	and.b32  	%r67, %r66, %r64;
	or.b32  	%r69, %r66, %r64;
	st.global.u32 	[%rd8], %r69;
	ld.global.u32 	%r70, [%rd12+4];
	selp.b32 	%r71, 0, %r70, %p15;
	ld.global.u32 	%r72, [%rd10+4];
	selp.b32 	%r73, 0, %r72, %p14;
	and.b32  	%r74, %r73, %r71;
	or.b32  	%r76, %r74, %r67;
	or.b32  	%r77, %r73, %r71;
	st.global.u32 	[%rd8+4], %r77;
	ld.global.u32 	%r78, [%rd12+8];
	selp.b32 	%r79, 0, %r78, %p15;
	ld.global.u32 	%r80, [%rd10+8];
	selp.b32 	%r81, 0, %r80, %p14;
	and.b32  	%r82, %r81, %r79;
	or.b32  	%r84, %r82, %r76;
	or.b32  	%r85, %r81, %r79;
	st.global.u32 	[%rd8+8], %r85;
	ld.global.u32 	%r86, [%rd12+12];
	selp.b32 	%r87, 0, %r86, %p15;
	ld.global.u32 	%r88, [%rd10+12];
	selp.b32 	%r89, 0, %r88, %p14;
	and.b32  	%r90, %r89, %r87;
	or.b32  	%r92, %r90, %r84;
	or.b32  	%r93, %r89, %r87;
	st.global.u32 	[%rd8+12], %r93;
	ld.global.u32 	%r94, [%rd12+16];
	selp.b32 	%r95, 0, %r94, %p15;
	ld.global.u32 	%r96, [%rd10+16];
	selp.b32 	%r97, 0, %r96, %p14;
	and.b32  	%r98, %r97, %r95;
	or.b32  	%r100, %r98, %r92;
	or.b32  	%r101, %r97, %r95;
	st.global.u32 	[%rd8+16], %r101;
	ld.global.u32 	%r102, [%rd12+20];
	selp.b32 	%r103, 0, %r102, %p15;
	ld.global.u32 	%r104, [%rd10+20];
	selp.b32 	%r105, 0, %r104, %p14;
	and.b32  	%r106, %r105, %r103;
	or.b32  	%r108, %r106, %r100;
	or.b32  	%r109, %r105, %r103;
	st.global.u32 	[%rd8+20], %r109;
	ld.global.u32 	%r110, [%rd12+24];
	selp.b32 	%r111, 0, %r110, %p15;
	ld.global.u32 	%r112, [%rd10+24];
	selp.b32 	%r113, 0, %r112, %p14;
	and.b32  	%r114, %r113, %r111;
	or.b32  	%r116, %r113, %r111;
	st.global.u32 	[%rd8+24], %r116;
	ld.global.u32 	%r117, [%rd12+28];
	selp.b32 	%r118, 0, %r117, %p15;
	ld.global.u32 	%r119, [%rd10+28];
	selp.b32 	%r120, 0, %r119, %p14;
	and.b32  	%r121, %r120, %r118;
	or.b32  	%r122, %r121, %r114;
	or.b32  	%r123, %r122, %r108;
	setp.eq.s32 	%p16, %r123, 0;
	selp.b32 	%r217, %r217, 1, %p16;
	or.b32  	%r124, %r120, %r118;
	st.global.u32 	[%rd8+28], %r124;
	add.s32 	%r206, %r206, 8;
	add.s32 	%r205, %r205, 8;
	add.s32 	%r204, %r204, 8;
	add.s32 	%r203, %r203, 8;
	setp.ne.s32 	%p17, %r206, 0;
	@%p17 bra 	$L__BB1_5;
$L__BB1_6:
	setp.eq.s32 	%p18, %r7, 0;
	@%p18 bra 	$L__BB1_14;
	and.b32  	%r23, %r38, 3;
	setp.lt.u32 	%p19, %r7, 4;
	@%p19 bra 	$L__BB1_9;
	setp.eq.s32 	%p20, %r50, %r43;
	setp.eq.s32 	%p21, %r1, %r40;
	add.s32 	%r126, %r4, %r213;
	mul.wide.s32 	%rd13, %r126, 4;
	add.s64 	%rd14, %rd2, %rd13;
	ld.global.u32 	%r127, [%rd14];
	selp.b32 	%r128, 0, %r127, %p21;
	add.s32 	%r129, %r5, %r213;
	mul.wide.s32 	%rd15, %r129, 4;
	add.s64 	%rd16, %rd1, %rd15;
	ld.global.u32 	%r130, [%rd16];
	selp.b32 	%r131, 0, %r130, %p20;
	and.b32  	%r132, %r131, %r128;
	or.b32  	%r134, %r131, %r128;
	add.s32 	%r135, %r6, %r213;
	mul.wide.s32 	%rd17, %r135, 4;
	add.s64 	%rd18, %rd3, %rd17;
	st.global.u32 	[%rd18], %r134;
	ld.global.u32 	%r136, [%rd14+4];
	selp.b32 	%r137, 0, %r136, %p21;
	ld.global.u32 	%r138, [%rd16+4];
	selp.b32 	%r139, 0, %r138, %p20;
	and.b32  	%r140, %r139, %r137;
	or.b32  	%r142, %r140, %r132;
	or.b32  	%r143, %r139, %r137;
	st.global.u32 	[%rd18+4], %r143;
	ld.global.u32 	%r144, [%rd14+8];
	selp.b32 	%r145, 0, %r144, %p21;
	ld.global.u32 	%r146, [%rd16+8];
	selp.b32 	%r147, 0, %r146, %p20;
	and.b32  	%r148, %r147, %r145;
	or.b32  	%r150, %r147, %r145;
	st.global.u32 	[%rd18+8], %r150;
	ld.global.u32 	%r151, [%rd14+12];
	selp.b32 	%r152, 0, %r151, %p21;
	ld.global.u32 	%r153, [%rd16+12];
	selp.b32 	%r154, 0, %r153, %p20;
	and.b32  	%r155, %r154, %r152;
	or.b32  	%r156, %r155, %r148;
	or.b32  	%r157, %r156, %r142;
	setp.eq.s32 	%p22, %r157, 0;
	selp.b32 	%r217, %r217, 1, %p22;
	or.b32  	%r158, %r154, %r152;
	st.global.u32 	[%rd18+12], %r158;
	add.s32 	%r213, %r213, 4;
$L__BB1_9:
	setp.eq.s32 	%p23, %r23, 0;
	@%p23 bra 	$L__BB1_14;
	setp.eq.s32 	%p24, %r23, 1;
	@%p24 bra 	$L__BB1_12;
	setp.eq.s32 	%p25, %r50, %r43;
	setp.eq.s32 	%p26, %r1, %r40;
	add.s32 	%r160, %r4, %r213;
	mul.wide.s32 	%rd19, %r160, 4;
	add.s64 	%rd20, %rd2, %rd19;
	ld.global.u32 	%r161, [%rd20];
	selp.b32 	%r162, 0, %r161, %p26;
	add.s32 	%r163, %r5, %r213;
	mul.wide.s32 	%rd21, %r163, 4;
	add.s64 	%rd22, %rd1, %rd21;
	ld.global.u32 	%r164, [%rd22];
	selp.b32 	%r165, 0, %r164, %p25;
	and.b32  	%r166, %r165, %r162;
	or.b32  	%r168, %r165, %r162;
	add.s32 	%r169, %r6, %r213;
	mul.wide.s32 	%rd23, %r169, 4;
	add.s64 	%rd24, %rd3, %rd23;
	st.global.u32 	[%rd24], %r168;
	ld.global.u32 	%r170, [%rd20+4];
	selp.b32 	%r171, 0, %r170, %p26;
	ld.global.u32 	%r172, [%rd22+4];
	selp.b32 	%r173, 0, %r172, %p25;
	and.b32  	%r174, %r173, %r171;
	or.b32  	%r175, %r174, %r166;
	setp.eq.s32 	%p27, %r175, 0;
	selp.b32 	%r217, %r217, 1, %p27;
	or.b32  	%r176, %r173, %r171;
	st.global.u32 	[%rd24+4], %r176;
	add.s32 	%r213, %r213, 2;
$L__BB1_12:
	and.b32  	%r177, %r38, 1;
	setp.eq.b32 	%p28, %r177, 1;
	not.pred 	%p29, %p28;
	@%p29 bra 	$L__BB1_14;
	setp.eq.s32 	%p30, %r50, %r43;
	setp.eq.s32 	%p31, %r1, %r40;
	add.s32 	%r178, %r4, %r213;
	mul.wide.s32 	%rd25, %r178, 4;
	add.s64 	%rd26, %rd2, %rd25;
	ld.global.u32 	%r179, [%rd26];
	selp.b32 	%r180, 0, %r179, %p31;
	add.s32 	%r181, %r5, %r213;
	mul.wide.s32 	%rd27, %r181, 4;
	add.s64 	%rd28, %rd1, %rd27;
	ld.global.u32 	%r182, [%rd28];
	selp.b32 	%r183, 0, %r182, %p30;
	and.b32  	%r184, %r183, %r180;
	setp.eq.s32 	%p32, %r184, 0;
	selp.b32 	%r217, %r217, 1, %p32;
	or.b32  	%r185, %r183, %r180;
	add.s32 	%r186, %r6, %r213;
	mul.wide.s32 	%rd29, %r186, 4;
	add.s64 	%rd30, %rd3, %rd29;
	st.global.u32 	[%rd30], %r185;
$L__BB1_14:
	setp.eq.s32 	%p35, %r217, 0;
$L__BB1_15:
	mul.lo.s32 	%r36, %r3, %r37;
	add.s32 	%r187, %r37, %r36;
	add.s32 	%r188, %r187, -1;
	mul.wide.s32 	%rd31, %r188, 4;
	add.s64 	%rd32, %rd3, %rd31;
	st.global.u32 	[%rd32], %r3;
	@%p35 bra 	$L__BB1_17;
	mul.wide.s32 	%rd33, %r36, 4;
	add.s64 	%rd34, %rd3, %rd33;
	mov.b32 	%r189, 0;
	st.global.u32 	[%rd34], %r189;
	bra.uni 	$L__BB1_18;
$L__BB1_17:
	ld.param.u32 	%r202, [_Z5mergePiS_S_iiiiii_param_7];
	ld.param.u32 	%r200, [_Z5mergePiS_S_iiiiii_param_5];
	setp.eq.s32 	%p33, %r50, %r43;
	setp.eq.s32 	%p34, %r1, %r40;
	add.s32 	%r190, %r200, %r1;
	mul.lo.s32 	%r191, %r190, %r37;
	mul.wide.s32 	%rd35, %r191, 4;
	add.s64 	%rd36, %rd2, %rd35;
	ld.global.u32 	%r192, [%rd36];
	selp.b32 	%r193, 0, %r192, %p34;
	add.s32 	%r194, %r202, %r50;
	mul.lo.s32 	%r195, %r194, %r37;
	mul.wide.s32 	%rd37, %r195, 4;
	add.s64 	%rd38, %rd1, %rd37;
	ld.global.u32 	%r196, [%rd38];
	selp.b32 	%r197, 0, %r196, %p33;
	add.s32 	%r198, %r197, %r193;
	mul.wide.s32 	%rd39, %r36, 4;
	add.s64 	%rd40, %rd3, %rd39;
	st.global.u32 	[%rd40], %r198;
$L__BB1_18:
	ret;

}
	// .globl	_Z10compactvshPiiS_
.visible .entry _Z10compactvshPiiS_(
	.param .u64 .ptr .align 1 _Z10compactvshPiiS__param_0,
	.param .u32 _Z10compactvshPiiS__param_1,
	.param .u64 .ptr .align 1 _Z10compactvshPiiS__param_2
)
{
	.reg .pred 	%p<18>;
	.reg .b32 	%r<107>;
	.reg .b64 	%rd<37>;
	// demoted variable
	.shared .align 4 .b8 _ZZ10compactvshPiiS_E7sumscan[4096];
	ld.param.u64 	%rd13, [_Z10compactvshPiiS__param_0];
	ld.param.u32 	%r35, [_Z10compactvshPiiS__param_1];
	ld.param.u64 	%rd14, [_Z10compactvshPiiS__param_2];
	cvta.to.global.u64 	%rd1, %rd14;
	cvta.to.global.u64 	%rd2, %rd13;
	mov.u32 	%r36, %ntid.x;
	mov.u32 	%r37, %ntid.y;
	mul.lo.s32 	%r1, %r36, %r37;
	mov.u32 	%r38, %tid.y;
	mov.u32 	%r39, %tid.x;
	mad.lo.s32 	%r2, %r38, %r36, %r39;
	mov.u32 	%r40, %ctaid.y;
	mov.u32 	%r3, %nctaid.x;
	mov.u32 	%r41, %ctaid.x;
	mad.lo.s32 	%r4, %r40, %r3, %r41;
	mul.lo.s32 	%r5, %r4, %r1;
	add.s32 	%r42, %r5, %r2;
	mul.lo.s32 	%r6, %r42, %r35;
	mul.wide.s32 	%rd15, %r6, 4;
	add.s64 	%rd3, %rd2, %rd15;
	ld.global.u32 	%r43, [%rd3];
	setp.ne.s32 	%p1, %r43, 0;
	selp.u32 	%r44, 1, 0, %p1;
	shl.b32 	%r45, %r2, 2;
	mov.u32 	%r46, _ZZ10compactvshPiiS_E7sumscan;
	add.s32 	%r7, %r46, %r45;
	st.shared.u32 	[%r7], %r44;
	add.s64 	%rd16, %rd1, %rd15;
	mov.b32 	%r47, 0;
	st.global.u32 	[%rd16], %r47;
	bar.sync 	0;
	setp.lt.u32 	%p2, %r1, 2;
	@%p2 bra 	$L__BB2_6;
	mov.b32 	%r98, 1;
$L__BB2_2:
	setp.lt.u32 	%p3, %r2, %r98;
	@%p3 bra 	$L__BB2_4;
	ld.shared.u32 	%r49, [%r7];
	sub.s32 	%r50, %r2, %r98;
	shl.b32 	%r51, %r50, 2;
	add.s32 	%r53, %r46, %r51;
	ld.shared.u32 	%r54, [%r53];
	add.s32 	%r55, %r54, %r49;
	bar.sync 	0;
	st.shared.u32 	[%r7], %r55;
	bra.uni 	$L__BB2_5;
$L__BB2_4:
	bar.sync 	0;
$L__BB2_5:
	bar.sync 	0;
	shl.b32 	%r98, %r98, 1;
	setp.lt.u32 	%p4, %r98, %r1;
	@%p4 bra 	$L__BB2_2;
$L__BB2_6:
	bar.sync 	0;
	add.s32 	%r56, %r1, -1;
	setp.ne.s32 	%p5, %r2, %r56;
	@%p5 bra 	$L__BB2_8;
	ld.shared.u32 	%r57, [%r7];
	mov.u32 	%r58, %nctaid.y;
	mul.lo.s32 	%r59, %r3, %r58;
	mul.lo.s32 	%r60, %r59, %r1;
	mad.lo.s32 	%r61, %r60, %r35, %r4;
	mul.wide.u32 	%rd17, %r61, 4;
	add.s64 	%rd18, %rd2, %rd17;
	st.global.u32 	[%rd18], %r57;
$L__BB2_8:
	bar.sync 	0;
	setp.ne.s32 	%p6, %r2, 0;
	@%p6 bra 	$L__BB2_10;
	ld.shared.u32 	%r99, [_ZZ10compactvshPiiS_E7sumscan];
	bra.uni 	$L__BB2_11;
$L__BB2_10:
	ld.shared.u32 	%r62, [%r7+-4];
	ld.shared.u32 	%r99, [%r7];
	setp.eq.s32 	%p7, %r62, %r99;
	@%p7 bra 	$L__BB2_26;
$L__BB2_11:
	add.s32 	%r13, %r99, %r5;
	setp.lt.s32 	%p8, %r13, 1;
	@%p8 bra 	$L__BB2_26;
	add.s32 	%r63, %r13, -1;
	ld.global.u32 	%r64, [%rd3];
	mul.lo.s32 	%r14, %r63, %r35;
	mul.wide.s32 	%rd19, %r14, 4;
	add.s64 	%rd4, %rd1, %rd19;
	st.global.u32 	[%rd4], %r64;
	setp.lt.s32 	%p9, %r35, 2;
	@%p9 bra 	$L__BB2_26;
	add.s32 	%r15, %r35, -1;
	add.s32 	%r66, %r35, -2;
	and.b32  	%r16, %r15, 15;
	setp.lt.u32 	%p10, %r66, 15;
	mov.b32 	%r103, 1;
	@%p10 bra 	$L__BB2_17;
	and.b32  	%r68, %r15, -16;
	neg.s32 	%r101, %r68;
	add.s64 	%rd21, %rd15, %rd2;
	add.s64 	%rd36, %rd21, 32;
	add.s64 	%rd23, %rd19, %rd1;
	add.s64 	%rd35, %rd23, 32;
	mov.b32 	%r100, 0;
$L__BB2_15:
	.pragma "nounroll";
	ld.global.u32 	%r69, [%rd36+-28];
	st.global.u32 	[%rd35+-28], %r69;
	ld.global.u32 	%r70, [%rd36+-24];
	st.global.u32 	[%rd35+-24], %r70;
	ld.global.u32 	%r71, [%rd36+-20];
	st.global.u32 	[%rd35+-20], %r71;
	ld.global.u32 	%r72, [%rd36+-16];
	st.global.u32 	[%rd35+-16], %r72;
	ld.global.u32 	%r73, [%rd36+-12];
	st.global.u32 	[%rd35+-12], %r73;
	ld.global.u32 	%r74, [%rd36+-8];
	st.global.u32 	[%rd35+-8], %r74;
	ld.global.u32 	%r75, [%rd36+-4];
	st.global.u32 	[%rd35+-4], %r75;
	ld.global.u32 	%r76, [%rd36];
	st.global.u32 	[%rd35], %r76;
	ld.global.u32 	%r77, [%rd36+4];
	st.global.u32 	[%rd35+4], %r77;
	ld.global.u32 	%r78, [%rd36+8];
	st.global.u32 	[%rd35+8], %r78;
	ld.global.u32 	%r79, [%rd36+12];
	st.global.u32 	[%rd35+12], %r79;
	ld.global.u32 	%r80, [%rd36+16];
	st.global.u32 	[%rd35+16], %r80;
	ld.global.u32 	%r81, [%rd36+20];
	st.global.u32 	[%rd35+20], %r81;
	ld.global.u32 	%r82, [%rd36+24];
	st.global.u32 	[%rd35+24], %r82;
	ld.global.u32 	%r83, [%rd36+28];
	st.global.u32 	[%rd35+28], %r83;
	ld.global.u32 	%r84, [%rd36+32];
	st.global.u32 	[%rd35+32], %r84;
	add.s32 	%r101, %r101, 16;
	add.s32 	%r100, %r100, 16;
	add.s64 	%rd36, %rd36, 64;
	add.s64 	%rd35, %rd35, 64;
	setp.ne.s32 	%p11, %r101, 0;
	@%p11 bra 	$L__BB2_15;
	add.s32 	%r103, %r100, 1;
$L__BB2_17:
	setp.eq.s32 	%p12, %r16, 0;
	@%p12 bra 	$L__BB2_26;
	and.b32  	%r24, %r15, 7;
	setp.lt.u32 	%p13, %r16, 8;
	@%p13 bra 	$L__BB2_20;
	mul.wide.s32 	%rd24, %r103, 4;
	add.s64 	%rd25, %rd3, %rd24;
	ld.global.u32 	%r85, [%rd25];
	add.s64 	%rd26, %rd4, %rd24;
	st.global.u32 	[%rd26], %r85;
	ld.global.u32 	%r86, [%rd25+4];
	st.global.u32 	[%rd26+4], %r86;
	ld.global.u32 	%r87, [%rd25+8];
	st.global.u32 	[%rd26+8], %r87;
	ld.global.u32 	%r88, [%rd25+12];
	st.global.u32 	[%rd26+12], %r88;
	ld.global.u32 	%r89, [%rd25+16];
	st.global.u32 	[%rd26+16], %r89;
	ld.global.u32 	%r90, [%rd25+20];
	st.global.u32 	[%rd26+20], %r90;
	ld.global.u32 	%r91, [%rd25+24];
	st.global.u32 	[%rd26+24], %r91;
	ld.global.u32 	%r92, [%rd25+28];
	st.global.u32 	[%rd26+28], %r92;
	add.s32 	%r103, %r103, 8;
$L__BB2_20:
	setp.eq.s32 	%p14, %r24, 0;
	@%p14 bra 	$L__BB2_26;
	and.b32  	%r27, %r15, 3;
	setp.lt.u32 	%p15, %r24, 4;
	@%p15 bra 	$L__BB2_23;
	mul.wide.s32 	%rd27, %r103, 4;
	add.s64 	%rd28, %rd3, %rd27;
	ld.global.u32 	%r93, [%rd28];
	add.s64 	%rd29, %rd4, %rd27;
	st.global.u32 	[%rd29], %r93;
	ld.global.u32 	%r94, [%rd28+4];
	st.global.u32 	[%rd29+4], %r94;
	ld.global.u32 	%r95, [%rd28+8];
	st.global.u32 	[%rd29+8], %r95;
	ld.global.u32 	%r96, [%rd28+12];
	st.global.u32 	[%rd29+12], %r96;
	add.s32 	%r103, %r103, 4;
$L__BB2_23:
	setp.eq.s32 	%p16, %r27, 0;
	@%p16 bra 	$L__BB2_26;
	neg.s32 	%r105, %r27;
$L__BB2_25:
	.pragma "nounroll";
	mul.wide.s32 	%rd32, %r103, 4;
	add.s64 	%rd33, %rd4, %rd32;
	add.s64 	%rd34, %rd3, %rd32;
	ld.global.u32 	%r97, [%rd34];
	st.global.u32 	[%rd33], %r97;
	add.s32 	%r103, %r103, 1;
	add.s32 	%r105, %r105, 1;
	setp.ne.s32 	%p17, %r105, 0;
	@%p17 bra 	$L__BB2_25;
$L__BB2_26:
	ret;

}
	// .globl	_Z6joinblPiiS_S_
.visible .entry _Z6joinblPiiS_S_(
	.param .u64 .ptr .align 1 _Z6joinblPiiS_S__param_0,
	.param .u32 _Z6joinblPiiS_S__param_1,
	.param .u64 .ptr .align 1 _Z6joinblPiiS_S__param_2,
	.param .u64 .ptr .align 1 _Z6joinblPiiS_S__param_3
)
{
	.reg .pred 	%p<22>;
	.reg .b32 	%r<202>;
	.reg .b64 	%rd<88>;
	// demoted variable
	.shared .align 4 .u32 _ZZ6joinblPiiS_S_E8startpos;
	ld.param.u64 	%rd10, [_Z6joinblPiiS_S__param_0];
	ld.param.u32 	%r53, [_Z6joinblPiiS_S__param_1];
	ld.param.u64 	%rd11, [_Z6joinblPiiS_S__param_2];
	ld.param.u64 	%rd12, [_Z6joinblPiiS_S__param_3];
	cvta.to.global.u64 	%rd1, %rd12;
	cvta.to.global.u64 	%rd2, %rd11;
	cvta.to.global.u64 	%rd3, %rd10;
	mov.u32 	%r1, %ctaid.x;
	mov.u32 	%r2, %tid.x;
	setp.ne.s32 	%p1, %r2, 0;
	@%p1 bra 	$L__BB3_15;
	mov.b32 	%r54, 0;
	st.shared.u32 	[_ZZ6joinblPiiS_S_E8startpos], %r54;
	setp.eq.s32 	%p2, %r1, 0;
	@%p2 bra 	$L__BB3_15;
	and.b32  	%r3, %r1, 15;
	setp.lt.u32 	%p3, %r1, 16;
	mov.b32 	%r194, 0;
	mov.u32 	%r188, %r194;
	@%p3 bra 	$L__BB3_5;
	and.b32  	%r188, %r1, 2147483632;
	neg.s32 	%r181, %r188;
	add.s64 	%rd86, %rd3, 32;
	mov.b32 	%r194, 0;
$L__BB3_4:
	.pragma "nounroll";
	ld.global.u32 	%r58, [%rd86+-32];
	add.s32 	%r59, %r194, %r58;
	ld.global.u32 	%r60, [%rd86+-28];
	add.s32 	%r61, %r59, %r60;
	ld.global.u32 	%r62, [%rd86+-24];
	add.s32 	%r63, %r61, %r62;
	ld.global.u32 	%r64, [%rd86+-20];
	add.s32 	%r65, %r63, %r64;
	ld.global.u32 	%r66, [%rd86+-16];
	add.s32 	%r67, %r65, %r66;
	ld.global.u32 	%r68, [%rd86+-12];
	add.s32 	%r69, %r67, %r68;
	ld.global.u32 	%r70, [%rd86+-8];
	add.s32 	%r71, %r69, %r70;
	ld.global.u32 	%r72, [%rd86+-4];
	add.s32 	%r73, %r71, %r72;
	ld.global.u32 	%r74, [%rd86];
	add.s32 	%r75, %r73, %r74;
	ld.global.u32 	%r76, [%rd86+4];
	add.s32 	%r77, %r75, %r76;
	ld.global.u32 	%r78, [%rd86+8];
	add.s32 	%r79, %r77, %r78;
	ld.global.u32 	%r80, [%rd86+12];
	add.s32 	%r81, %r79, %r80;
	ld.global.u32 	%r82, [%rd86+16];
	add.s32 	%r83, %r81, %r82;
	ld.global.u32 	%r84, [%rd86+20];
	add.s32 	%r85, %r83, %r84;
	ld.global.u32 	%r86, [%rd86+24];
	add.s32 	%r87, %r85, %r86;
	ld.global.u32 	%r88, [%rd86+28];
	add.s32 	%r194, %r87, %r88;
	add.s32 	%r181, %r181, 16;
	add.s64 	%rd86, %rd86, 64;
	setp.ne.s32 	%p4, %r181, 0;
	@%p4 bra 	$L__BB3_4;
$L__BB3_5:
	setp.eq.s32 	%p5, %r3, 0;
	@%p5 bra 	$L__BB3_14;
	and.b32  	%r13, %r1, 7;
	setp.lt.u32 	%p6, %r3, 8;
	@%p6 bra 	$L__BB3_8;
	mul.wide.u32 	%rd13, %r188, 4;
	add.s64 	%rd14, %rd3, %rd13;
	ld.global.u32 	%r90, [%rd14];
	add.s32 	%r91, %r194, %r90;
	ld.global.u32 	%r92, [%rd14+4];
	add.s32 	%r93, %r91, %r92;
	ld.global.u32 	%r94, [%rd14+8];
	add.s32 	%r95, %r93, %r94;
	ld.global.u32 	%r96, [%rd14+12];
	add.s32 	%r97, %r95, %r96;
	ld.global.u32 	%r98, [%rd14+16];
	add.s32 	%r99, %r97, %r98;
	ld.global.u32 	%r100, [%rd14+20];
	add.s32 	%r101, %r99, %r100;
	ld.global.u32 	%r102, [%rd14+24];
	add.s32 	%r103, %r101, %r102;
	ld.global.u32 	%r104, [%rd14+28];
	add.s32 	%r194, %r103, %r104;
	add.s32 	%r188, %r188, 8;
$L__BB3_8:
	setp.eq.s32 	%p7, %r13, 0;
	@%p7 bra 	$L__BB3_14;
	and.b32  	%r19, %r1, 3;
	setp.lt.u32 	%p8, %r13, 4;
	@%p8 bra 	$L__BB3_11;
	mul.wide.u32 	%rd15, %r188, 4;
	add.s64 	%rd16, %rd3, %rd15;
	ld.global.u32 	%r106, [%rd16];
	add.s32 	%r107, %r194, %r106;
	ld.global.u32 	%r108, [%rd16+4];
	add.s32 	%r109, %r107, %r108;
	ld.global.u32 	%r110, [%rd16+8];
	add.s32 	%r111, %r109, %r110;
	ld.global.u32 	%r112, [%rd16+12];
	add.s32 	%r194, %r111, %r112;
	add.s32 	%r188, %r188, 4;
$L__BB3_11:
	setp.eq.s32 	%p9, %r19, 0;
	@%p9 bra 	$L__BB3_14;
	mul.wide.u32 	%rd17, %r188, 4;
	add.s64 	%rd87, %rd3, %rd17;
	neg.s32 	%r192, %r19;
$L__BB3_13:
	.pragma "nounroll";
	ld.global.u32 	%r113, [%rd87];
	add.s32 	%r194, %r194, %r113;
	add.s64 	%rd87, %rd87, 4;
	add.s32 	%r192, %r192, 1;
	setp.ne.s32 	%p10, %r192, 0;
	@%p10 bra 	$L__BB3_13;
$L__BB3_14:
	st.shared.u32 	[_ZZ6joinblPiiS_S_E8startpos], %r194;
$L__BB3_15:
	bar.sync 	0;
	mul.wide.u32 	%rd18, %r1, 4;
	add.s64 	%rd19, %rd3, %rd18;
	ld.global.u32 	%r114, [%rd19];
	setp.ge.u32 	%p11, %r2, %r114;
	setp.lt.s32 	%p12, %r53, 1;
	or.pred  	%p13, %p11, %p12;
	@%p13 bra 	$L__BB3_28;
	mov.u32 	%r116, %ntid.x;
	mad.lo.s32 	%r117, %r116, %r1, %r2;
	mul.lo.s32 	%r31, %r53, %r117;
	ld.shared.u32 	%r118, [_ZZ6joinblPiiS_S_E8startpos];
	add.s32 	%r119, %r118, %r2;
	mul.lo.s32 	%r32, %r119, %r53;
	and.b32  	%r33, %r53, 15;
	setp.lt.u32 	%p14, %r53, 16;
	mov.b32 	%r197, 0;
	@%p14 bra 	$L__BB3_19;
	and.b32  	%r197, %r53, 2147483632;
	mov.b32 	%r195, 0;
$L__BB3_18:
	.pragma "nounroll";
	add.s32 	%r121, %r195, %r31;
	mul.wide.s32 	%rd20, %r121, 4;
	add.s64 	%rd21, %rd2, %rd20;
	ld.global.u32 	%r122, [%rd21];
	add.s32 	%r123, %r32, %r195;
	mul.wide.u32 	%rd22, %r123, 4;
	add.s64 	%rd23, %rd1, %rd22;
	st.global.u32 	[%rd23], %r122;
	ld.global.u32 	%r124, [%rd21+4];
	add.s32 	%r125, %r123, 1;
	mul.wide.u32 	%rd24, %r125, 4;
	add.s64 	%rd25, %rd1, %rd24;
	st.global.u32 	[%rd25], %r124;
	ld.global.u32 	%r126, [%rd21+8];
	add.s32 	%r127, %r123, 2;
	mul.wide.u32 	%rd26, %r127, 4;
	add.s64 	%rd27, %rd1, %rd26;
	st.global.u32 	[%rd27], %r126;
	ld.global.u32 	%r128, [%rd21+12];
	add.s32 	%r129, %r123, 3;
	mul.wide.u32 	%rd28, %r129, 4;
	add.s64 	%rd29, %rd1, %rd28;
	st.global.u32 	[%rd29], %r128;
	ld.global.u32 	%r130, [%rd21+16];
	add.s32 	%r131, %r123, 4;
	mul.wide.u32 	%rd30, %r131, 4;
	add.s64 	%rd31, %rd1, %rd30;
	st.global.u32 	[%rd31], %r130;
	ld.global.u32 	%r132, [%rd21+20];
	add.s32 	%r133, %r123, 5;
	mul.wide.u32 	%rd32, %r133, 4;
	add.s64 	%rd33, %rd1, %rd32;
	st.global.u32 	[%rd33], %r132;
	ld.global.u32 	%r134, [%rd21+24];
	add.s32 	%r135, %r123, 6;
	mul.wide.u32 	%rd34, %r135, 4;
	add.s64 	%rd35, %rd1, %rd34;
	st.global.u32 	[%rd35], %r134;
	ld.global.u32 	%r136, [%rd21+28];
	add.s32 	%r137, %r123, 7;
	mul.wide.u32 	%rd36, %r137, 4;
	add.s64 	%rd37, %rd1, %rd36;
	st.global.u32 	[%rd37], %r136;
	ld.global.u32 	%r138, [%rd21+32];
	add.s32 	%r139, %r123, 8;
	mul.wide.u32 	%rd38, %r139, 4;
	add.s64 	%rd39, %rd1, %rd38;
	st.global.u32 	[%rd39], %r138;
	ld.global.u32 	%r140, [%rd21+36];
	add.s32 	%r141, %r123, 9;
	mul.wide.u32 	%rd40, %r141, 4;
	add.s64 	%rd41, %rd1, %rd40;
	st.global.u32 	[%rd41], %r140;
	ld.global.u32 	%r142, [%rd21+40];
	add.s32 	%r143, %r123, 10;
	mul.wide.u32 	%rd42, %r143, 4;
	add.s64 	%rd43, %rd1, %rd42;
	st.global.u32 	[%rd43], %r142;
	ld.global.u32 	%r144, [%rd21+44];
	add.s32 	%r145, %r123, 11;
	mul.wide.u32 	%rd44, %r145, 4;
	add.s64 	%rd45, %rd1, %rd44;
	st.global.u32 	[%rd45], %r144;
	ld.global.u32 	%r146, [%rd21+48];
	add.s32 	%r147, %r123, 12;
	mul.wide.u32 	%rd46, %r147, 4;
	add.s64 	%rd47, %rd1, %rd46;
	st.global.u32 	[%rd47], %r146;
	ld.global.u32 	%r148, [%rd21+52];
	add.s32 	%r149, %r123, 13;
	mul.wide.u32 	%rd48, %r149, 4;
	add.s64 	%rd49, %rd1, %rd48;
	st.global.u32 	[%rd49], %r148;
	ld.global.u32 	%r150, [%rd21+56];
	add.s32 	%r151, %r123, 14;
	mul.wide.u32 	%rd50, %r151, 4;
	add.s64 	%rd51, %rd1, %rd50;
	st.global.u32 	[%rd51], %r150;
	ld.global.u32 	%r152, [%rd21+60];
	add.s32 	%r153, %r123, 15;
	mul.wide.u32 	%rd52, %r153, 4;
	add.s64 	%rd53, %rd1, %rd52;
	st.global.u32 	[%rd53], %r152;
	add.s32 	%r195, %r195, 16;
	setp.ne.s32 	%p15, %r195, %r197;
	@%p15 bra 	$L__BB3_18;
$L__BB3_19:
	setp.eq.s32 	%p16, %r33, 0;
	@%p16 bra 	$L__BB3_28;
	and.b32  	%r38, %r53, 7;
	setp.lt.u32 	%p17, %r33, 8;
	@%p17 bra 	$L__BB3_22;
	add.s32 	%r154, %r197, %r31;
	mul.wide.s32 	%rd54, %r154, 4;
	add.s64 	%rd55, %rd2, %rd54;
	ld.global.u32 	%r155, [%rd55];
	add.s32 	%r156, %r32, %r197;
	mul.wide.u32 	%rd56, %r156, 4;
	add.s64 	%rd57, %rd1, %rd56;
	st.global.u32 	[%rd57], %r155;
	ld.global.u32 	%r157, [%rd55+4];
	add.s32 	%r158, %r156, 1;
	mul.wide.u32 	%rd58, %r158, 4;
	add.s64 	%rd59, %rd1, %rd58;
	st.global.u32 	[%rd59], %r157;
	ld.global.u32 	%r159, [%rd55+8];
	add.s32 	%r160, %r156, 2;
	mul.wide.u32 	%rd60, %r160, 4;
	add.s64 	%rd61, %rd1, %rd60;
	st.global.u32 	[%rd61], %r159;
	ld.global.u32 	%r161, [%rd55+12];
	add.s32 	%r162, %r156, 3;
	mul.wide.u32 	%rd62, %r162, 4;
	add.s64 	%rd63, %rd1, %rd62;
	st.global.u32 	[%rd63], %r161;
	ld.global.u32 	%r163, [%rd55+16];
	add.s32 	%r164, %r156, 4;
	mul.wide.u32 	%rd64, %r164, 4;
	add.s64 	%rd65, %rd1, %rd64;
	st.global.u32 	[%rd65], %r163;
	ld.global.u32 	%r165, [%rd55+20];
	add.s32 	%r166, %r156, 5;
	mul.wide.u32 	%rd66, %r166, 4;
	add.s64 	%rd67, %rd1, %rd66;
	st.global.u32 	[%rd67], %r165;
	ld.global.u32 	%r167, [%rd55+24];
	add.s32 	%r168, %r156, 6;
	mul.wide.u32 	%rd68, %r168, 4;
	add.s64 	%rd69, %rd1, %rd68;
	st.global.u32 	[%rd69], %r167;
	ld.global.u32 	%r169, [%rd55+28];
	add.s32 	%r170, %r156, 7;
	mul.wide.u32 	%rd70, %r170, 4;
	add.s64 	%rd71, %rd1, %rd70;
	st.global.u32 	[%rd71], %r169;
	add.s32 	%r197, %r197, 8;
$L__BB3_22:
	setp.eq.s32 	%p18, %r38, 0;
	@%p18 bra 	$L__BB3_28;
	and.b32  	%r41, %r53, 3;
	setp.lt.u32 	%p19, %r38, 4;
	@%p19 bra 	$L__BB3_25;
	add.s32 	%r171, %r197, %r31;
	mul.wide.s32 	%rd72, %r171, 4;
	add.s64 	%rd73, %rd2, %rd72;
	ld.global.u32 	%r172, [%rd73];
	add.s32 	%r173, %r32, %r197;
	mul.wide.u32 	%rd74, %r173, 4;
	add.s64 	%rd75, %rd1, %rd74;
	st.global.u32 	[%rd75], %r172;
	ld.global.u32 	%r174, [%rd73+4];
	add.s32 	%r175, %r173, 1;
	mul.wide.u32 	%rd76, %r175, 4;
	add.s64 	%rd77, %rd1, %rd76;
	st.global.u32 	[%rd77], %r174;
	ld.global.u32 	%r176, [%rd73+8];
	add.s32 	%r177, %r173, 2;
	mul.wide.u32 	%rd78, %r177, 4;
	add.s64 	%rd79, %rd1, %rd78;
	st.global.u32 	[%rd79], %r176;
	ld.global.u32 	%r178, [%rd73+12];
	add.s32 	%r179, %r173, 3;
	mul.wide.u32 	%rd80, %r179, 4;
	add.s64 	%rd81, %rd1, %rd80;
	st.global.u32 	[%rd81], %r178;
	add.s32 	%r197, %r197, 4;
$L__BB3_25:
	setp.eq.s32 	%p20, %r41, 0;
	@%p20 bra 	$L__BB3_28;
	add.s32 	%r201, %r197, %r32;
	add.s32 	%r200, %r197, %r31;
	neg.s32 	%r199, %r41;
$L__BB3_27:
	.pragma "nounroll";
	mul.wide.s32 	%rd82, %r200, 4;
	add.s64 	%rd83, %rd2, %rd82;
	ld.global.u32 	%r180, [%rd83];
	mul.wide.u32 	%rd84, %r201, 4;
	add.s64 	%rd85, %rd1, %rd84;
	st.global.u32 	[%rd85], %r180;
	add.s32 	%r201, %r201, 1;
	add.s32 	%r200, %r200, 1;
	add.s32 	%r199, %r199, 1;
	setp.ne.s32 	%p21, %r199, 0;
	@%p21 bra 	$L__BB3_27;
$L__BB3_28:
	ret;

}
	// .globl	_Z18gpuremovedominatesPiiii
.visible .entry _Z18gpuremovedominatesPiiii(
	.param .u64 .ptr .align 1 _Z18gpuremovedominatesPiiii_param_0,
	.param .u32 _Z18gpuremovedominatesPiiii_param_1,
	.param .u32 _Z18gpuremovedominatesPiiii_param_2,
	.param .u32 _Z18gpuremovedominatesPiiii_param_3
)
{
	.reg .pred 	%p<32>;
	.reg .b32 	%r<142>;
	.reg .b64 	%rd<28>;

	ld.param.u64 	%rd10, [_Z18gpuremovedominatesPiiii_param_0];
	ld.param.u32 	%r30, [_Z18gpuremovedominatesPiiii_param_1];
	ld.param.u32 	%r31, [_Z18gpuremovedominatesPiiii_param_2];
	ld.param.u32 	%r32, [_Z18gpuremovedominatesPiiii_param_3];
	mov.u32 	%r33, %ctaid.x;
	mov.u32 	%r34, %ntid.x;
	mov.u32 	%r35, %tid.x;
	mad.lo.s32 	%r1, %r33, %r34, %r35;
	mov.u32 	%r36, %ctaid.y;
	mov.u32 	%r37, %ntid.y;
	mov.u32 	%r38, %tid.y;
	mad.lo.s32 	%r2, %r36, %r37, %r38;
	setp.eq.s32 	%p1, %r1, %r2;
	max.s32 	%r39, %r1, %r2;
	setp.ge.s32 	%p2, %r39, %r32;
	or.pred  	%p3, %p2, %p1;
	@%p3 bra 	$L__BB4_17;
	cvta.to.global.u64 	%rd1, %rd10;
	mul.lo.s32 	%r3, %r30, %r1;
	mul.wide.s32 	%rd11, %r3, 4;
	add.s64 	%rd2, %rd1, %rd11;
	ld.global.u32 	%r40, [%rd2];
	mul.lo.s32 	%r4, %r30, %r2;
	mul.wide.s32 	%rd12, %r4, 4;
	add.s64 	%rd3, %rd1, %rd12;
	ld.global.u32 	%r41, [%rd3];
	setp.le.s32 	%p4, %r40, %r41;
	setp.lt.s32 	%p5, %r41, 1;
	or.pred  	%p6, %p4, %p5;
	@%p6 bra 	$L__BB4_17;
	setp.lt.s32 	%p7, %r31, 1;
	@%p7 bra 	$L__BB4_16;
	and.b32  	%r5, %r31, 7;
	setp.lt.u32 	%p8, %r31, 8;
	mov.b32 	%r141, 1;
	mov.u32 	%r137, %r141;
	@%p8 bra 	$L__BB4_7;
	and.b32  	%r46, %r31, 2147483640;
	neg.s32 	%r130, %r46;
	add.s64 	%rd14, %rd11, %rd1;
	add.s64 	%rd27, %rd14, 16;
	add.s64 	%rd16, %rd12, %rd1;
	add.s64 	%rd26, %rd16, 16;
	mov.b32 	%r141, 1;
	mov.b32 	%r129, 0;
$L__BB4_5:
	.pragma "nounroll";
	ld.global.u32 	%r47, [%rd27+-12];
	ld.global.u32 	%r49, [%rd26+-12];
	and.b32  	%r51, %r49, %r47;
	setp.eq.s32 	%p9, %r51, %r47;
	ld.global.u32 	%r52, [%rd27+-8];
	ld.global.u32 	%r54, [%rd26+-8];
	and.b32  	%r56, %r54, %r52;
	setp.eq.s32 	%p10, %r56, %r52;
	ld.global.u32 	%r57, [%rd27+-4];
	ld.global.u32 	%r59, [%rd26+-4];
	and.b32  	%r61, %r59, %r57;
	setp.eq.s32 	%p11, %r61, %r57;
	ld.global.u32 	%r62, [%rd27];
	ld.global.u32 	%r64, [%rd26];
	and.b32  	%r66, %r64, %r62;
	setp.eq.s32 	%p12, %r66, %r62;
	ld.global.u32 	%r67, [%rd27+4];
	ld.global.u32 	%r69, [%rd26+4];
	and.b32  	%r71, %r69, %r67;
	setp.eq.s32 	%p13, %r71, %r67;
	ld.global.u32 	%r72, [%rd27+8];
	ld.global.u32 	%r74, [%rd26+8];
	and.b32  	%r76, %r74, %r72;
	setp.eq.s32 	%p14, %r76, %r72;
	ld.global.u32 	%r77, [%rd27+12];
	ld.global.u32 	%r79, [%rd26+12];
	and.b32  	%r81, %r79, %r77;
	setp.eq.s32 	%p15, %r81, %r77;
	ld.global.u32 	%r82, [%rd27+16];
	ld.global.u32 	%r83, [%rd26+16];
	and.b32  	%r84, %r83, %r82;
	setp.eq.s32 	%p16, %r84, %r82;
	selp.b32 	%r85, %r141, 0, %p9;
	selp.b32 	%r86, %r85, 0, %p10;
	selp.b32 	%r87, %r86, 0, %p11;
	selp.b32 	%r88, %r87, 0, %p12;
	selp.b32 	%r89, %r88, 0, %p13;
	selp.b32 	%r90, %r89, 0, %p14;
	selp.b32 	%r91, %r90, 0, %p15;
	selp.b32 	%r141, %r91, 0, %p16;
	add.s32 	%r130, %r130, 8;
	add.s32 	%r129, %r129, 8;
	add.s64 	%rd27, %rd27, 32;
	add.s64 	%rd26, %rd26, 32;
	setp.ne.s32 	%p17, %r130, 0;
	@%p17 bra 	$L__BB4_5;
	add.s32 	%r137, %r129, 1;
$L__BB4_7:
	setp.eq.s32 	%p18, %r5, 0;
	@%p18 bra 	$L__BB4_15;
	and.b32  	%r17, %r31, 3;
	setp.lt.u32 	%p19, %r5, 4;
	@%p19 bra 	$L__BB4_10;
	mul.wide.s32 	%rd17, %r137, 4;
	add.s64 	%rd18, %rd2, %rd17;
	ld.global.u32 	%r93, [%rd18];
	add.s64 	%rd19, %rd3, %rd17;
	ld.global.u32 	%r95, [%rd19];
	and.b32  	%r97, %r95, %r93;
	setp.eq.s32 	%p20, %r97, %r93;
	ld.global.u32 	%r98, [%rd18+4];
	ld.global.u32 	%r100, [%rd19+4];
	and.b32  	%r102, %r100, %r98;
	setp.eq.s32 	%p21, %r102, %r98;
	ld.global.u32 	%r103, [%rd18+8];
	ld.global.u32 	%r105, [%rd19+8];
	and.b32  	%r107, %r105, %r103;
	setp.eq.s32 	%p22, %r107, %r103;
	ld.global.u32 	%r108, [%rd18+12];
	ld.global.u32 	%r109, [%rd19+12];
	and.b32  	%r110, %r109, %r108;
	setp.eq.s32 	%p23, %r110, %r108;
	selp.b32 	%r111, %r141, 0, %p20;
	selp.b32 	%r112, %r111, 0, %p21;
	selp.b32 	%r113, %r112, 0, %p22;
	selp.b32 	%r141, %r113, 0, %p23;
	add.s32 	%r137, %r137, 4;
$L__BB4_10:
	setp.eq.s32 	%p24, %r17, 0;
	@%p24 bra 	$L__BB4_15;
	setp.eq.s32 	%p25, %r17, 1;
	@%p25 bra 	$L__BB4_13;
	mul.wide.s32 	%rd20, %r137, 4;
	add.s64 	%rd21, %rd2, %rd20;
	ld.global.u32 	%r115, [%rd21];
	add.s64 	%rd22, %rd3, %rd20;
	ld.global.u32 	%r117, [%rd22];
	and.b32  	%r119, %r117, %r115;
	setp.eq.s32 	%p26, %r119, %r115;
	ld.global.u32 	%r120, [%rd21+4];
	ld.global.u32 	%r121, [%rd22+4];
	and.b32  	%r122, %r121, %r120;
	setp.eq.s32 	%p27, %r122, %r120;
	selp.b32 	%r123, %r141, 0, %p26;
	selp.b32 	%r141, %r123, 0, %p27;
	add.s32 	%r137, %r137, 2;
$L__BB4_13:
	and.b32  	%r124, %r31, 1;
	setp.eq.b32 	%p28, %r124, 1;
	not.pred 	%p29, %p28;
	@%p29 bra 	$L__BB4_15;
	mul.wide.s32 	%rd23, %r137, 4;
	add.s64 	%rd24, %rd2, %rd23;
	ld.global.u32 	%r125, [%rd24];
	add.s64 	%rd25, %rd3, %rd23;
	ld.global.u32 	%r126, [%rd25];
	and.b32  	%r127, %r126, %r125;
	setp.eq.s32 	%p30, %r127, %r125;
	selp.b32 	%r141, %r141, 0, %p30;
$L__BB4_15:
	setp.eq.s32 	%p31, %r141, 0;
	@%p31 bra 	$L__BB4_17;
$L__BB4_16:
	mov.b32 	%r128, 0;
	st.global.u32 	[%rd3], %r128;
$L__BB4_17:
	ret;

}
	// .globl	_Z11gpusetzerosPiiii
.visible .entry _Z11gpusetzerosPiiii(
	.param .u64 .ptr .align 1 _Z11gpusetzerosPiiii_param_0,
	.param .u32 _Z11gpusetzerosPiiii_param_1,
	.param .u32 _Z11gpusetzerosPiiii_param_2,
	.param .u32 _Z11gpusetzerosPiiii_param_3
)
{
	.reg .pred 	%p<14>;
	.reg .b32 	%r<42>;
	.reg .b64 	%rd<12>;

	ld.param.u64 	%rd3, [_Z11gpusetzerosPiiii_param_0];
	ld.param.u32 	%r16, [_Z11gpusetzerosPiiii_param_1];
	ld.param.u32 	%r17, [_Z11gpusetzerosPiiii_param_2];
	ld.param.u32 	%r18, [_Z11gpusetzerosPiiii_param_3];
	cvta.to.global.u64 	%rd1, %rd3;
	mov.u32 	%r19, %ctaid.y;
	mov.u32 	%r20, %nctaid.x;
	mov.u32 	%r21, %ctaid.x;
	mad.lo.s32 	%r22, %r19, %r20, %r21;
	mov.u32 	%r23, %ntid.x;
	mov.u32 	%r24, %ntid.y;
	mov.u32 	%r25, %tid.y;
	mov.u32 	%r26, %tid.x;
	mad.lo.s32 	%r27, %r22, %r24, %r25;
	mad.lo.s32 	%r1, %r27, %r23, %r26;
	setp.lt.s32 	%p1, %r1, %r17;
	setp.ge.s32 	%p2, %r1, %r18;
	setp.lt.s32 	%p3, %r16, 1;
	or.pred  	%p4, %p1, %p3;
	or.pred  	%p5, %p4, %p2;
	@%p5 bra 	$L__BB5_12;
	mul.lo.s32 	%r2, %r1, %r16;
	and.b32  	%r3, %r16, 7;
	setp.lt.u32 	%p6, %r16, 8;
	mov.b32 	%r40, 0;
	@%p6 bra 	$L__BB5_4;
	and.b32  	%r40, %r16, 2147483640;
	neg.s32 	%r38, %r40;
	add.s64 	%rd2, %rd1, 16;
	mov.u32 	%r37, %r2;
$L__BB5_3:
	.pragma "nounroll";
	mul.wide.s32 	%rd4, %r37, 4;
	add.s64 	%rd5, %rd2, %rd4;
	mov.b32 	%r29, 0;
	st.global.u32 	[%rd5+-16], %r29;
	st.global.u32 	[%rd5+-12], %r29;
	st.global.u32 	[%rd5+-8], %r29;
	st.global.u32 	[%rd5+-4], %r29;
	st.global.u32 	[%rd5], %r29;
	st.global.u32 	[%rd5+4], %r29;
	st.global.u32 	[%rd5+8], %r29;
	st.global.u32 	[%rd5+12], %r29;
	add.s32 	%r38, %r38, 8;
	add.s32 	%r37, %r37, 8;
	setp.ne.s32 	%p7, %r38, 0;
	@%p7 bra 	$L__BB5_3;
$L__BB5_4:
	setp.eq.s32 	%p8, %r3, 0;
	@%p8 bra 	$L__BB5_12;
	and.b32  	%r11, %r16, 3;
	setp.lt.u32 	%p9, %r3, 4;
	@%p9 bra 	$L__BB5_7;
	add.s32 	%r30, %r40, %r2;
	mul.wide.s32 	%rd6, %r30, 4;
	add.s64 	%rd7, %rd1, %rd6;
	mov.b32 	%r31, 0;
	st.global.u32 	[%rd7], %r31;
	st.global.u32 	[%rd7+4], %r31;
	st.global.u32 	[%rd7+8], %r31;
	st.global.u32 	[%rd7+12], %r31;
	add.s32 	%r40, %r40, 4;
$L__BB5_7:
	setp.eq.s32 	%p10, %r11, 0;
	@%p10 bra 	$L__BB5_12;
	setp.eq.s32 	%p11, %r11, 1;
	@%p11 bra 	$L__BB5_10;
	add.s32 	%r32, %r40, %r2;
	mul.wide.s32 	%rd8, %r32, 4;
	add.s64 	%rd9, %rd1, %rd8;
	mov.b32 	%r33, 0;
	st.global.u32 	[%rd9], %r33;
	st.global.u32 	[%rd9+4], %r33;
	add.s32 	%r40, %r40, 2;
$L__BB5_10:
	and.b32  	%r34, %r16, 1;
	setp.eq.b32 	%p12, %r34, 1;
	not.pred 	%p13, %p12;
	@%p13 bra 	$L__BB5_12;
	add.s32 	%r35, %r40, %r2;
	mul.wide.s32 	%rd10, %r35, 4;
	add.s64 	%rd11, %rd1, %rd10;
	mov.b32 	%r36, 0;
	st.global.u32 	[%rd11], %r36;
$L__BB5_12:
	ret;

}


// ===== COMPILED SASS (sm_100) =====

	.target	sm_100

	.elftype	@"ET_EXEC"


//--------------------- .note.nv.tkinfo           --------------------------
	.section	.note.nv.tkinfo,"",@"SHT_NOTE"
	.sectionflags	@"SHF_NOTE_NV_TKINFO"
	.tkinfo
        /*0018*/ 	.word	0x00000002
        /*0030*/ 	.string	""
        /*0030*/ 	.string	"ptxas"
        /*0030*/ 	.string	"Cuda compilation tools, release 13.0, V13.0.88"
        /*0030*/ 	.string	"Build cuda_13.0.r13.0/compiler.36424714_0"
        /*0030*/ 	.string	"-arch sm_100 -m 64 "



//--------------------- .note.nv.cuinfo           --------------------------
	.section	.note.nv.cuinfo,"",@"SHT_NOTE"
	.sectionflags	@"SHF_NOTE_NV_CUINFO"
        /*0018*/ 	.short	0x0002
        /*001a*/ 	.short	0x0064
        /*001c*/ 	.short	0x0082
	.zero		2


//--------------------- .nv.info                  --------------------------
	.section	.nv.info,"",@"SHT_CUDA_INFO"
	.align	4


	//----- nvinfo : EIATTR_REGCOUNT
	.align		4
        /*0000*/ 	.byte	0x04, 0x2f
        /*0002*/ 	.short	(.L_1 - .L_0)
	.align		4
.L_0:
        /*0004*/ 	.word	index@(_Z7dostuffPiiii)
        /*0008*/ 	.word	0x00000008


	//----- nvinfo : EIATTR_FRAME_SIZE
	.align		4
.L_1:
        /*000c*/ 	.byte	0x04, 0x11
        /*000e*/ 	.short	(.L_3 - .L_2)
	.align		4
.L_2:
        /*0010*/ 	.word	index@(_Z7dostuffPiiii)
        /*0014*/ 	.word	0x00000000


	//----- nvinfo : EIATTR_REGCOUNT
	.align		4
.L_3:
        /*0018*/ 	.byte	0x04, 0x2f
        /*001a*/ 	.short	(.L_5 - .L_4)
	.align		4
.L_4:
        /*001c*/ 	.word	index@(_Z5mergePiS_S_iiiiii)
        /*0020*/ 	.word	0x00000020


	//----- nvinfo : EIATTR_FRAME_SIZE
	.align		4
.L_5:
        /*0024*/ 	.byte	0x04, 0x11
        /*0026*/ 	.short	(.L_7 - .L_6)
	.align		4
.L_6:
        /*0028*/ 	.word	index@(_Z5mergePiS_S_iiiiii)
        /*002c*/ 	.word	0x00000000


	//----- nvinfo : EIATTR_REGCOUNT
	.align		4
.L_7:
        /*0030*/ 	.byte	0x04, 0x2f
        /*0032*/ 	.short	(.L_9 - .L_8)
	.align		4
.L_8:
        /*0034*/ 	.word	index@(_Z10compactvshPiiS_)
        /*0038*/ 	.word	0x0000001a


	//----- nvinfo : EIATTR_FRAME_SIZE
	.align		4
.L_9:
        /*003c*/ 	.byte	0x04, 0x11
        /*003e*/ 	.short	(.L_11 - .L_10)
	.align		4
.L_10:
        /*0040*/ 	.word	index@(_Z10compactvshPiiS_)
        /*0044*/ 	.word	0x00000000


	//----- nvinfo : EIATTR_REGCOUNT
	.align		4
.L_11:
        /*0048*/ 	.byte	0x04, 0x2f
        /*004a*/ 	.short	(.L_13 - .L_12)
	.align		4
.L_12:
        /*004c*/ 	.word	index@(_Z6joinblPiiS_S_)
        /*0050*/ 	.word	0x0000001e


	//----- nvinfo : EIATTR_FRAME_SIZE
	.align		4
.L_13:
        /*0054*/ 	.byte	0x04, 0x11
        /*0056*/ 	.short	(.L_15 - .L_14)
	.align		4
.L_14:
        /*0058*/ 	.word	index@(_Z6joinblPiiS_S_)
        /*005c*/ 	.word	0x00000000


	//----- nvinfo : EIATTR_REGCOUNT
	.align		4
.L_15:
        /*0060*/ 	.byte	0x04, 0x2f
        /*0062*/ 	.short	(.L_17 - .L_16)
	.align		4
.L_16:
        /*0064*/ 	.word	index@(_Z18gpuremovedominatesPiiii)
        /*0068*/ 	.word	0x0000001c


	//----- nvinfo : EIATTR_FRAME_SIZE
	.align		4
.L_17:
        /*006c*/ 	.byte	0x04, 0x11
        /*006e*/ 	.short	(.L_19 - .L_18)
	.align		4
.L_18:
        /*0070*/ 	.word	index@(_Z18gpuremovedominatesPiiii)
        /*0074*/ 	.word	0x00000000


	//----- nvinfo : EIATTR_REGCOUNT
	.align		4
.L_19:
        /*0078*/ 	.byte	0x04, 0x2f
        /*007a*/ 	.short	(.L_21 - .L_20)
	.align		4
.L_20:
        /*007c*/ 	.word	index@(_Z11gpusetzerosPiiii)
        /*0080*/ 	.word	0x0000000c


	//----- nvinfo : EIATTR_FRAME_SIZE
	.align		4
.L_21:
        /*0084*/ 	.byte	0x04, 0x11
        /*0086*/ 	.short	(.L_23 - .L_22)
	.align		4
.L_22:
        /*0088*/ 	.word	index@(_Z11gpusetzerosPiiii)
        /*008c*/ 	.word	0x00000000


	//----- nvinfo : EIATTR_MIN_STACK_SIZE
	.align		4
.L_23:
        /*0090*/ 	.byte	0x04, 0x12
        /*0092*/ 	.short	(.L_25 - .L_24)
	.align		4
.L_24:
        /*0094*/ 	.word	index@(_Z11gpusetzerosPiiii)
        /*0098*/ 	.word	0x00000000


	//----- nvinfo : EIATTR_MIN_STACK_SIZE
	.align		4
.L_25:
        /*009c*/ 	.byte	0x04, 0x12
        /*009e*/ 	.short	(.L_27 - .L_26)
	.align		4
.L_26:
        /*00a0*/ 	.word	index@(_Z18gpuremovedominatesPiiii)
        /*00a4*/ 	.word	0x00000000


	//----- nvinfo : EIATTR_MIN_STACK_SIZE
	.align		4
.L_27:
        /*00a8*/ 	.byte	0x04, 0x12
        /*00aa*/ 	.short	(.L_29 - .L_28)
	.align		4
.L_28:
        /*00ac*/ 	.word	index@(_Z6joinblPiiS_S_)
        /*00b0*/ 	.word	0x00000000


	//----- nvinfo : EIATTR_MIN_STACK_SIZE
	.align		4
.L_29:
        /*00b4*/ 	.byte	0x04, 0x12
        /*00b6*/ 	.short	(.L_31 - .L_30)
	.align		4
.L_30:
        /*00b8*/ 	.word	index@(_Z10compactvshPiiS_)
        /*00bc*/ 	.word	0x00000000


	//----- nvinfo : EIATTR_MIN_STACK_SIZE
	.align		4
.L_31:
        /*00c0*/ 	.byte	0x04, 0x12
        /*00c2*/ 	.short	(.L_33 - .L_32)
	.align		4
.L_32:
        /*00c4*/ 	.word	index@(_Z5mergePiS_S_iiiiii)
        /*00c8*/ 	.word	0x00000000


	//----- nvinfo : EIATTR_MIN_STACK_SIZE
	.align		4
.L_33:
        /*00cc*/ 	.byte	0x04, 0x12
        /*00ce*/ 	.short	(.L_35 - .L_34)
	.align		4
.L_34:
        /*00d0*/ 	.word	index@(_Z7dostuffPiiii)
        /*00d4*/ 	.word	0x00000000
.L_35:


//--------------------- .nv.compat                --------------------------
	.section	.nv.compat,"",@"SHT_CUDA_COMPAT_INFO"
	.align	4
        /*0000*/ 	.byte	0x02, 0x09, 0x00, 0x00, 0x02, 0x02, 0x01, 0x00, 0x02, 0x05, 0x05, 0x00, 0x03, 0x07, 0x01, 0x01
        /*0010*/ 	.byte	0x02, 0x03, 0x00, 0x00, 0x02, 0x06, 0x01, 0x00, 0x04, 0x0b, 0x08, 0x00, 0x09, 0x00, 0x00, 0x00
        /*0020*/ 	.byte	0x00, 0x00, 0x00, 0x00


//--------------------- .nv.info._Z11gpusetzerosPiiii --------------------------
	.section	.nv.info._Z11gpusetzerosPiiii,"",@"SHT_CUDA_INFO"
	.sectionflags	@""
	.align	4


	//----- nvinfo : EIATTR_CUDA_API_VERSION
	.align		4
        /*0000*/ 	.byte	0x04, 0x37
        /*0002*/ 	.short	(.L_37 - .L_36)
.L_36:
        /*0004*/ 	.word	0x00000082


	//----- nvinfo : EIATTR_KPARAM_INFO
	.align		4
.L_37:
        /*0008*/ 	.byte	0x04, 0x17
        /*000a*/ 	.short	(.L_39 - .L_38)
.L_38:
        /*000c*/ 	.word	0x00000000
        /*0010*/ 	.short	0x0003
        /*0012*/ 	.short	0x0010
        /*0014*/ 	.byte	0x00, 0xf0, 0x11, 0x00


	//----- nvinfo : EIATTR_KPARAM_INFO
	.align		4
.L_39:
        /*0018*/ 	.byte	0x04, 0x17
        /*001a*/ 	.short	(.L_41 - .L_40)
.L_40:
        /*001c*/ 	.word	0x00000000
        /*0020*/ 	.short	0x0002
        /*0022*/ 	.short	0x000c
        /*0024*/ 	.byte	0x00, 0xf0, 0x11, 0x00


	//----- nvinfo : EIATTR_KPARAM_INFO
	.align		4
.L_41:
        /*0028*/ 	.byte	0x04, 0x17
        /*002a*/ 	.short	(.L_43 - .L_42)
.L_42:
        /*002c*/ 	.word	0x00000000
        /*0030*/ 	.short	0x0001
        /*0032*/ 	.short	0x0008
        /*0034*/ 	.byte	0x00, 0xf0, 0x11, 0x00


	//----- nvinfo : EIATTR_KPARAM_INFO
	.align		4
.L_43:
        /*0038*/ 	.byte	0x04, 0x17
        /*003a*/ 	.short	(.L_45 - .L_44)
.L_44:
        /*003c*/ 	.word	0x00000000
        /*0040*/ 	.short	0x0000
        /*0042*/ 	.short	0x0000
        /*0044*/ 	.byte	0x00, 0xf5, 0x21, 0x00


	//----- nvinfo : EIATTR_SPARSE_MMA_MASK
	.align		4
.L_45:
        /*0048*/ 	.byte	0x03, 0x50
        /*004a*/ 	.short	0x0000


	//----- nvinfo : EIATTR_MAXREG_COUNT
	.align		4
        /*004c*/ 	.byte	0x03, 0x1b
        /*004e*/ 	.short	0x00ff


	//----- nvinfo : EIATTR_MERCURY_ISA_VERSION
	.align		4
        /*0050*/ 	.byte	0x03, 0x5f
        /*0052*/ 	.short	0x0101


	//----- nvinfo : EIATTR_VRC_CTA_INIT_COUNT
	.align		4
        /*0054*/ 	.byte	0x02, 0x4a
	.zero		1
	.zero		1


	//----- nvinfo : EIATTR_EXIT_INSTR_OFFSETS
	.align		4
        /*0058*/ 	.byte	0x04, 0x1c
        /*005a*/ 	.short	(.L_47 - .L_46)


	//   ....[0]....
.L_46:
        /*005c*/ 	.word	0x00000100


	//   ....[1]....
        /*0060*/ 	.word	0x000002d0


	//   ....[2]....
        /*0064*/ 	.word	0x000003a0


	//   ....[3]....
        /*0068*/ 	.word	0x00000430


	//   ....[4]....
        /*006c*/ 	.word	0x00000490


	//----- nvinfo : EIATTR_CBANK_PARAM_SIZE
	.align		4
.L_47:
        /*0070*/ 	.byte	0x03, 0x19
        /*0072*/ 	.short	0x0014


	//----- nvinfo : EIATTR_PARAM_CBANK
	.align		4
        /*0074*/ 	.byte	0x04, 0x0a
        /*0076*/ 	.short	(.L_49 - .L_48)
	.align		4
.L_48:
        /*0078*/ 	.word	index@(.nv.constant0._Z11gpusetzerosPiiii)
        /*007c*/ 	.short	0x0380
        /*007e*/ 	.short	0x0014


	//----- nvinfo : EIATTR_SW_WAR
	.align		4
.L_49:
        /*0080*/ 	.byte	0x04, 0x36
        /*0082*/ 	.short	(.L_51 - .L_50)
.L_50:
        /*0084*/ 	.word	0x00000008
.L_51:


//--------------------- .nv.info._Z18gpuremovedominatesPiiii --------------------------
	.section	.nv.info._Z18gpuremovedominatesPiiii,"",@"SHT_CUDA_INFO"
	.sectionflags	@""
	.align	4


	//----- nvinfo : EIATTR_CUDA_API_VERSION
	.align		4
        /*0000*/ 	.byte	0x04, 0x37
        /*0002*/ 	.short	(.L_53 - .L_52)
.L_52:
        /*0004*/ 	.word	0x00000082


	//----- nvinfo : EIATTR_KPARAM_INFO
	.align		4
.L_53:
        /*0008*/ 	.byte	0x04, 0x17
        /*000a*/ 	.short	(.L_55 - .L_54)
.L_54:
        /*000c*/ 	.word	0x00000000
        /*0010*/ 	.short	0x0003
        /*0012*/ 	.short	0x0010
        /*0014*/ 	.byte	0x00, 0xf0, 0x11, 0x00


	//----- nvinfo : EIATTR_KPARAM_INFO
	.align		4
.L_55:
        /*0018*/ 	.byte	0x04, 0x17
        /*001a*/ 	.short	(.L_57 - .L_56)
.L_56:
        /*001c*/ 	.word	0x00000000
        /*0020*/ 	.short	0x0002
        /*0022*/ 	.short	0x000c
        /*0024*/ 	.byte	0x00, 0xf0, 0x11, 0x00


	//----- nvinfo : EIATTR_KPARAM_INFO
	.align		4
.L_57:
        /*0028*/ 	.byte	0x04, 0x17
        /*002a*/ 	.short	(.L_59 - .L_58)
.L_58:
        /*002c*/ 	.word	0x00000000
        /*0030*/ 	.short	0x0001
        /*0032*/ 	.short	0x0008
        /*0034*/ 	.byte	0x00, 0xf0, 0x11, 0x00


	//----- nvinfo : EIATTR_KPARAM_INFO
	.align		4
.L_59:
        /*0038*/ 	.byte	0x04, 0x17
        /*003a*/ 	.short	(.L_61 - .L_60)
.L_60:
        /*003c*/ 	.word	0x00000000
        /*0040*/ 	.short	0x0000
        /*0042*/ 	.short	0x0000
        /*0044*/ 	.byte	0x00, 0xf5, 0x21, 0x00


	//----- nvinfo : EIATTR_SPARSE_MMA_MASK
	.align		4
.L_61:
        /*0048*/ 	.byte	0x03, 0x50
        /*004a*/ 	.short	0x0000


	//----- nvinfo : EIATTR_MAXREG_COUNT
	.align		4
        /*004c*/ 	.byte	0x03, 0x1b
        /*004e*/ 	.short	0x00ff


	//----- nvinfo : EIATTR_MERCURY_ISA_VERSION
	.align		4
        /*0050*/ 	.byte	0x03, 0x5f
        /*0052*/ 	.short	0x0101


	//----- nvinfo : EIATTR_VRC_CTA_INIT_COUNT
	.align		4
        /*0054*/ 	.byte	0x02, 0x4a
	.zero		1
	.zero		1


	//----- nvinfo : EIATTR_EXIT_INSTR_OFFSETS
	.align		4
        /*0058*/ 	.byte	0x04, 0x1c
        /*005a*/ 	.short	(.L_63 - .L_62)


	//   ....[0]....
.L_62:
        /*005c*/ 	.word	0x000000d0


	//   ....[1]....
        /*0060*/ 	.word	0x00000190


	//   ....[2]....
        /*0064*/ 	.word	0x00000910


	//   ....[3]....
        /*0068*/ 	.word	0x00000930


	//----- nvinfo : EIATTR_CBANK_PARAM_SIZE
	.align		4
.L_63:
        /*006c*/ 	.byte	0x03, 0x19
        /*006e*/ 	.short	0x0014


	//----- nvinfo : EIATTR_PARAM_CBANK
	.align		4
        /*0070*/ 	.byte	0x04, 0x0a
        /*0072*/ 	.short	(.L_65 - .L_64)
	.align		4
.L_64:
        /*0074*/ 	.word	index@(.nv.constant0._Z18gpuremovedominatesPiiii)
        /*0078*/ 	.short	0x0380
        /*007a*/ 	.short	0x0014


	//----- nvinfo : EIATTR_SW_WAR
	.align		4
.L_65:
        /*007c*/ 	.byte	0x04, 0x36
        /*007e*/ 	.short	(.L_67 - .L_66)
.L_66:
        /*0080*/ 	.word	0x00000008
.L_67:


//--------------------- .nv.info._Z6joinblPiiS_S_ --------------------------
	.section	.nv.info._Z6joinblPiiS_S_,"",@"SHT_CUDA_INFO"
	.sectionflags	@""
	.align	4


	//----- nvinfo : EIATTR_CUDA_API_VERSION
	.align		4
        /*0000*/ 	.byte	0x04, 0x37
        /*0002*/ 	.short	(.L_69 - .L_68)
.L_68:
        /*0004*/ 	.word	0x00000082


	//----- nvinfo : EIATTR_KPARAM_INFO
	.align		4
.L_69:
        /*0008*/ 	.byte	0x04, 0x17
        /*000a*/ 	.short	(.L_71 - .L_70)
.L_70:
        /*000c*/ 	.word	0x00000000
        /*0010*/ 	.short	0x0003
        /*0012*/ 	.short	0x0018
        /*0014*/ 	.byte	0x00, 0xf5, 0x21, 0x00


	//----- nvinfo : EIATTR_KPARAM_INFO
	.align		4
.L_71:
        /*0018*/ 	.byte	0x04, 0x17
        /*001a*/ 	.short	(.L_73 - .L_72)
.L_72:
        /*001c*/ 	.word	0x00000000
        /*0020*/ 	.short	0x0002
        /*0022*/ 	.short	0x0010
        /*0024*/ 	.byte	0x00, 0xf5, 0x21, 0x00


	//----- nvinfo : EIATTR_KPARAM_INFO
	.align		4
.L_73:
        /*0028*/ 	.byte	0x04, 0x17
        /*002a*/ 	.short	(.L_75 - .L_74)
.L_74:
        /*002c*/ 	.word	0x00000000
        /*0030*/ 	.short	0x0001
        /*0032*/ 	.short	0x0008
        /*0034*/ 	.byte	0x00, 0xf0, 0x11, 0x00


	//----- nvinfo : EIATTR_KPARAM_INFO
	.align		4
.L_75:
        /*0038*/ 	.byte	0x04, 0x17
        /*003a*/ 	.short	(.L_77 - .L_76)
.L_76:
        /*003c*/ 	.word	0x00000000
        /*0040*/ 	.short	0x0000
        /*0042*/ 	.short	0x0000
        /*0044*/ 	.byte	0x00, 0xf5, 0x21, 0x00


	//----- nvinfo : EIATTR_SPARSE_MMA_MASK
	.align		4
.L_77:
        /*0048*/ 	.byte	0x03, 0x50
        /*004a*/ 	.short	0x0000


	//----- nvinfo : EIATTR_MAXREG_COUNT
	.align		4
        /*004c*/ 	.byte	0x03, 0x1b
        /*004e*/ 	.short	0x00ff


	//----- nvinfo : EIATTR_NUM_BARRIERS
	.align		4
        /*0050*/ 	.byte	0x02, 0x4c
        /*0052*/ 	.byte	0x01
	.zero		1


	//----- nvinfo : EIATTR_MERCURY_ISA_VERSION
	.align		4
        /*0054*/ 	.byte	0x03, 0x5f
        /*0056*/ 	.short	0x0101


	//----- nvinfo : EIATTR_VRC_CTA_INIT_COUNT
	.align		4
        /*0058*/ 	.byte	0x02, 0x4a
	.zero		1
	.zero		1


	//----- nvinfo : EIATTR_EXIT_INSTR_OFFSETS
	.align		4
        /*005c*/ 	.byte	0x04, 0x1c
        /*005e*/ 	.short	(.L_79 - .L_78)


	//   ....[0]....
.L_78:
        /*0060*/ 	.word	0x000006f0


	//   ....[1]....
        /*0064*/ 	.word	0x00000c50


	//   ....[2]....
        /*0068*/ 	.word	0x00000ef0


	//   ....[3]....
        /*006c*/ 	.word	0x00001090


	//   ....[4]....
        /*0070*/ 	.word	0x00001180


	//----- nvinfo : EIATTR_CRS_STACK_SIZE
	.align		4
.L_79:
        /*0074*/ 	.byte	0x04, 0x1e
        /*0076*/ 	.short	(.L_81 - .L_80)
.L_80:
        /*0078*/ 	.word	0x00000000


	//----- nvinfo : EIATTR_CBANK_PARAM_SIZE
	.align		4
.L_81:
        /*007c*/ 	.byte	0x03, 0x19
        /*007e*/ 	.short	0x0020


	//----- nvinfo : EIATTR_PARAM_CBANK
	.align		4
        /*0080*/ 	.byte	0x04, 0x0a
        /*0082*/ 	.short	(.L_83 - .L_82)
	.align		4
.L_82:
        /*0084*/ 	.word	index@(.nv.constant0._Z6joinblPiiS_S_)
        /*0088*/ 	.short	0x0380
        /*008a*/ 	.short	0x0020


	//----- nvinfo : EIATTR_SW_WAR
	.align		4
.L_83:
        /*008c*/ 	.byte	0x04, 0x36
        /*008e*/ 	.short	(.L_85 - .L_84)
.L_84:
        /*0090*/ 	.word	0x00000008
.L_85:


//--------------------- .nv.info._Z10compactvshPiiS_ --------------------------
	.section	.nv.info._Z10compactvshPiiS_,"",@"SHT_CUDA_INFO"
	.sectionflags	@""
	.align	4


	//----- nvinfo : EIATTR_CUDA_API_VERSION
	.align		4
        /*0000*/ 	.byte	0x04, 0x37
        /*0002*/ 	.short	(.L_87 - .L_86)
.L_86:
        /*0004*/ 	.word	0x00000082


	//----- nvinfo : EIATTR_KPARAM_INFO
	.align		4
.L_87:
        /*0008*/ 	.byte	0x04, 0x17
        /*000a*/ 	.short	(.L_89 - .L_88)
.L_88:
        /*000c*/ 	.word	0x00000000
        /*0010*/ 	.short	0x0002
        /*0012*/ 	.short	0x0010
        /*0014*/ 	.byte	0x00, 0xf5, 0x21, 0x00


	//----- nvinfo : EIATTR_KPARAM_INFO
	.align		4
.L_89:
        /*0018*/ 	.byte	0x04, 0x17
        /*001a*/ 	.short	(.L_91 - .L_90)
.L_90:
        /*001c*/ 	.word	0x00000000
        /*0020*/ 	.short	0x0001
        /*0022*/ 	.short	0x0008
        /*0024*/ 	.byte	0x00, 0xf0, 0x11, 0x00


	//----- nvinfo : EIATTR_KPARAM_INFO
	.align		4
.L_91:
        /*0028*/ 	.byte	0x04, 0x17
        /*002a*/ 	.short	(.L_93 - .L_92)
.L_92:
        /*002c*/ 	.word	0x00000000
        /*0030*/ 	.short	0x0000
        /*0032*/ 	.short	0x0000
        /*0034*/ 	.byte	0x00, 0xf5, 0x21, 0x00


	//----- nvinfo : EIATTR_SPARSE_MMA_MASK
	.align		4
.L_93:
        /*0038*/ 	.byte	0x03, 0x50
        /*003a*/ 	.short	0x0000


	//----- nvinfo : EIATTR_MAXREG_COUNT
	.align		4
        /*003c*/ 	.byte	0x03, 0x1b
        /*003e*/ 	.short	0x00ff


	//----- nvinfo : EIATTR_NUM_BARRIERS
	.align		4
        /*0040*/ 	.byte	0x02, 0x4c
        /*0042*/ 	.byte	0x01
	.zero		1


	//----- nvinfo : EIATTR_MERCURY_ISA_VERSION
	.align		4
        /*0044*/ 	.byte	0x03, 0x5f
        /*0046*/ 	.short	0x0101


	//----- nvinfo : EIATTR_VRC_CTA_INIT_COUNT
	.align		4
        /*0048*/ 	.byte	0x02, 0x4a
	.zero		1
	.zero		1


	//----- nvinfo : EIATTR_EXIT_INSTR_OFFSETS
	.align		4
        /*004c*/ 	.byte	0x04, 0x1c
        /*004e*/ 	.short	(.L_95 - .L_94)


	//   ....[0]....
.L_94:
        /*0050*/ 	.word	0x00000480


	//   ....[1]....
        /*0054*/ 	.word	0x000004d0


	//   ....[2]....
        /*0058*/ 	.word	0x00000560


	//   ....[3]....
        /*005c*/ 	.word	0x00000940


	//   ....[4]....
        /*0060*/ 	.word	0x00000ac0


	//   ....[5]....
        /*0064*/ 	.word	0x00000bc0


	//   ....[6]....
        /*0068*/ 	.word	0x00000c60


	//----- nvinfo : EIATTR_CRS_STACK_SIZE
	.align		4
.L_95:
        /*006c*/ 	.byte	0x04, 0x1e
        /*006e*/ 	.short	(.L_97 - .L_96)
.L_96:
        /*0070*/ 	.word	0x00000000


	//----- nvinfo : EIATTR_CBANK_PARAM_SIZE
	.align		4
.L_97:
        /*0074*/ 	.byte	0x03, 0x19
        /*0076*/ 	.short	0x0018


	//----- nvinfo : EIATTR_PARAM_CBANK
	.align		4
        /*0078*/ 	.byte	0x04, 0x0a
        /*007a*/ 	.short	(.L_99 - .L_98)
	.align		4
.L_98:
        /*007c*/ 	.word	index@(.nv.constant0._Z10compactvshPiiS_)
        /*0080*/ 	.short	0x0380
        /*0082*/ 	.short	0x0018


	//----- nvinfo : EIATTR_SW_WAR
	.align		4
.L_99:
        /*0084*/ 	.byte	0x04, 0x36
        /*0086*/ 	.short	(.L_101 - .L_100)
.L_100:
        /*0088*/ 	.word	0x00000008
.L_101:


//--------------------- .nv.info._Z5mergePiS_S_iiiiii --------------------------
	.section	.nv.info._Z5mergePiS_S_iiiiii,"",@"SHT_CUDA_INFO"
	.sectionflags	@""
	.align	4


	//----- nvinfo : EIATTR_CUDA_API_VERSION
	.align		4
        /*0000*/ 	.byte	0x04, 0x37
        /*0002*/ 	.short	(.L_103 - .L_102)
.L_102:
        /*0004*/ 	.word	0x00000082


	//----- nvinfo : EIATTR_KPARAM_INFO
	.align		4
.L_103:
        /*0008*/ 	.byte	0x04, 0x17
        /*000a*/ 	.short	(.L_105 - .L_104)
.L_104:
        /*000c*/ 	.word	0x00000000
        /*0010*/ 	.short	0x0008
        /*0012*/ 	.short	0x002c
        /*0014*/ 	.byte	0x00, 0xf0, 0x11, 0x00


	//----- nvinfo : EIATTR_KPARAM_INFO
	.align		4
.L_105:
        /*0018*/ 	.byte	0x04, 0x17
        /*001a*/ 	.short	(.L_107 - .L_106)
.L_106:
        /*001c*/ 	.word	0x00000000
        /*0020*/ 	.short	0x0007
        /*0022*/ 	.short	0x0028
        /*0024*/ 	.byte	0x00, 0xf0, 0x11, 0x00


	//----- nvinfo : EIATTR_KPARAM_INFO
	.align		4
.L_107:
        /*0028*/ 	.byte	0x04, 0x17
        /*002a*/ 	.short	(.L_109 - .L_108)
.L_108:
        /*002c*/ 	.word	0x00000000
        /*0030*/ 	.short	0x0006
        /*0032*/ 	.short	0x0024
        /*0034*/ 	.byte	0x00, 0xf0, 0x11, 0x00


	//----- nvinfo : EIATTR_KPARAM_INFO
	.align		4
.L_109:
        /*0038*/ 	.byte	0x04, 0x17
        /*003a*/ 	.short	(.L_111 - .L_110)
.L_110:
        /*003c*/ 	.word	0x00000000
        /*0040*/ 	.short	0x0005
        /*0042*/ 	.short	0x0020
        /*0044*/ 	.byte	0x00, 0xf0, 0x11, 0x00


	//----- nvinfo : EIATTR_KPARAM_INFO
	.align		4
.L_111:
        /*0048*/ 	.byte	0x04, 0x17
        /*004a*/ 	.short	(.L_113 - .L_112)
.L_112:
        /*004c*/ 	.word	0x00000000
        /*0050*/ 	.short	0x0004
        /*0052*/ 	.short	0x001c
        /*0054*/ 	.byte	0x00, 0xf0, 0x11, 0x00


	//----- nvinfo : EIATTR_KPARAM_INFO
	.align		4
.L_113:
        /*0058*/ 	.byte	0x04, 0x17
        /*005a*/ 	.short	(.L_115 - .L_114)
.L_114:
        /*005c*/ 	.word	0x00000000
        /*0060*/ 	.short	0x0003
        /*0062*/ 	.short	0x0018
        /*0064*/ 	.byte	0x00, 0xf0, 0x11, 0x00


	//----- nvinfo : EIATTR_KPARAM_INFO
	.align		4
.L_115:
        /*0068*/ 	.byte	0x04, 0x17
        /*006a*/ 	.short	(.L_117 - .L_116)
.L_116:
        /*006c*/ 	.word	0x00000000
        /*0070*/ 	.short	0x0002
        /*0072*/ 	.short	0x0010
        /*0074*/ 	.byte	0x00, 0xf5, 0x21, 0x00


	//----- nvinfo : EIATTR_KPARAM_INFO
	.align		4
.L_117:
        /*0078*/ 	.byte	0x04, 0x17
        /*007a*/ 	.short	(.L_119 - .L_118)
.L_118:
        /*007c*/ 	.word	0x00000000
        /*0080*/ 	.short	0x0001
        /*0082*/ 	.short	0x0008
        /*0084*/ 	.byte	0x00, 0xf5, 0x21, 0x00


	//----- nvinfo : EIATTR_KPARAM_INFO
	.align		4
.L_119:
        /*0088*/ 	.byte	0x04, 0x17
        /*008a*/ 	.short	(.L_121 - .L_120)
.L_120:
        /*008c*/ 	.word	0x00000000
        /*0090*/ 	.short	0x0000
        /*0092*/ 	.short	0x0000
        /*0094*/ 	.byte	0x00, 0xf5, 0x21, 0x00


	//----- nvinfo : EIATTR_SPARSE_MMA_MASK
	.align		4
.L_121:
        /*0098*/ 	.byte	0x03, 0x50
        /*009a*/ 	.short	0x0000


	//----- nvinfo : EIATTR_MAXREG_COUNT
	.align		4
        /*009c*/ 	.byte	0x03, 0x1b
        /*009e*/ 	.short	0x00ff


	//----- nvinfo : EIATTR_MERCURY_ISA_VERSION
	.align		4
        /*00a0*/ 	.byte	0x03, 0x5f
        /*00a2*/ 	.short	0x0101


	//----- nvinfo : EIATTR_VRC_CTA_INIT_COUNT
	.align		4
        /*00a4*/ 	.byte	0x02, 0x4a
	.zero		1
	.zero		1


	//----- nvinfo : EIATTR_EXIT_INSTR_OFFSETS
	.align		4
        /*00a8*/ 	.byte	0x04, 0x1c
        /*00aa*/ 	.short	(.L_123 - .L_122)


	//   ....[0]....
.L_122:
        /*00ac*/ 	.word	0x000000d0


	//   ....[1]....
        /*00b0*/ 	.word	0x00000100


	//   ....[2]....
        /*00b4*/ 	.word	0x00000db0


	//   ....[3]....
        /*00b8*/ 	.word	0x00000ed0


	//----- nvinfo : EIATTR_CBANK_PARAM_SIZE
	.align		4
.L_123:
        /*00bc*/ 	.byte	0x03, 0x19
        /*00be*/ 	.short	0x0030


	//----- nvinfo : EIATTR_PARAM_CBANK
	.align		4
        /*00c0*/ 	.byte	0x04, 0x0a
        /*00c2*/ 	.short	(.L_125 - .L_124)
	.align		4
.L_124:
        /*00c4*/ 	.word	index@(.nv.constant0._Z5mergePiS_S_iiiiii)
        /*00c8*/ 	.short	0x0380
        /*00ca*/ 	.short	0x0030


	//----- nvinfo : EIATTR_SW_WAR
	.align		4
.L_125:
        /*00cc*/ 	.byte	0x04, 0x36
        /*00ce*/ 	.short	(.L_127 - .L_126)
.L_126:
        /*00d0*/ 	.word	0x00000008
.L_127:


//--------------------- .nv.info._Z7dostuffPiiii  --------------------------
	.section	.nv.info._Z7dostuffPiiii,"",@"SHT_CUDA_INFO"
	.sectionflags	@""
	.align	4


	//----- nvinfo : EIATTR_CUDA_API_VERSION
	.align		4
        /*0000*/ 	.byte	0x04, 0x37
        /*0002*/ 	.short	(.L_129 - .L_128)
.L_128:
        /*0004*/ 	.word	0x00000082


	//----- nvinfo : EIATTR_KPARAM_INFO
	.align		4
.L_129:
        /*0008*/ 	.byte	0x04, 0x17
        /*000a*/ 	.short	(.L_131 - .L_130)
.L_130:
        /*000c*/ 	.word	0x00000000
        /*0010*/ 	.short	0x0003
        /*0012*/ 	.short	0x0010
        /*0014*/ 	.byte	0x00, 0xf0, 0x11, 0x00


	//----- nvinfo : EIATTR_KPARAM_INFO
	.align		4
.L_131:
        /*0018*/ 	.byte	0x04, 0x17
        /*001a*/ 	.short	(.L_133 - .L_132)
.L_132:
        /*001c*/ 	.word	0x00000000
        /*0020*/ 	.short	0x0002
        /*0022*/ 	.short	0x000c
        /*0024*/ 	.byte	0x00, 0xf0, 0x11, 0x00


	//----- nvinfo : EIATTR_KPARAM_INFO
	.align		4
.L_133:
        /*0028*/ 	.byte	0x04, 0x17
        /*002a*/ 	.short	(.L_135 - .L_134)
.L_134:
        /*002c*/ 	.word	0x00000000
        /*0030*/ 	.short	0x0001
        /*0032*/ 	.short	0x0008
        /*0034*/ 	.byte	0x00, 0xf0, 0x11, 0x00


	//----- nvinfo : EIATTR_KPARAM_INFO
	.align		4
.L_135:
        /*0038*/ 	.byte	0x04, 0x17
        /*003a*/ 	.short	(.L_137 - .L_136)
.L_136:
        /*003c*/ 	.word	0x00000000
        /*0040*/ 	.short	0x0000
        /*0042*/ 	.short	0x0000
        /*0044*/ 	.byte	0x00, 0xf5, 0x21, 0x00


	//----- nvinfo : EIATTR_SPARSE_MMA_MASK
	.align		4
.L_137:
        /*0048*/ 	.byte	0x03, 0x50
        /*004a*/ 	.short	0x0000


	//----- nvinfo : EIATTR_MAXREG_COUNT
	.align		4
        /*004c*/ 	.byte	0x03, 0x1b
        /*004e*/ 	.short	0x00ff


	//----- nvinfo : EIATTR_MERCURY_ISA_VERSION
	.align		4
        /*0050*/ 	.byte	0x03, 0x5f
        /*0052*/ 	.short	0x0101


	//----- nvinfo : EIATTR_VRC_CTA_INIT_COUNT
	.align		4
        /*0054*/ 	.byte	0x02, 0x4a
	.zero		1
	.zero		1


	//----- nvinfo : EIATTR_EXIT_INSTR_OFFSETS
	.align		4
        /*0058*/ 	.byte	0x04, 0x1c
        /*005a*/ 	.short	(.L_139 - .L_138)


	//   ....[0]....
.L_138:
        /*005c*/ 	.word	0x00000060


	//   ....[1]....
        /*0060*/ 	.word	0x000000f0


	//----- nvinfo : EIATTR_CBANK_PARAM_SIZE
	.align		4
.L_139:
        /*0064*/ 	.byte	0x03, 0x19
        /*0066*/ 	.short	0x0014


	//----- nvinfo : EIATTR_PARAM_CBANK
	.align		4
        /*0068*/ 	.byte	0x04, 0x0a
        /*006a*/ 	.short	(.L_141 - .L_140)
	.align		4
.L_140:
        /*006c*/ 	.word	index@(.nv.constant0._Z7dostuffPiiii)
        /*0070*/ 	.short	0x0380
        /*0072*/ 	.short	0x0014


	//----- nvinfo : EIATTR_SW_WAR
	.align		4
.L_141:
        /*0074*/ 	.byte	0x04, 0x36
        /*0076*/ 	.short	(.L_143 - .L_142)
.L_142:
        /*0078*/ 	.word	0x00000008
.L_143:


//--------------------- .nv.callgraph             --------------------------
	.section	.nv.callgraph,"",@"SHT_CUDA_CALLGRAPH"
	.align	4
	.sectionentsize	8
	.align		4
        /*0000*/ 	.word	0x00000000
	.align		4
        /*0004*/ 	.word	0xffffffff
	.align		4
        /*0008*/ 	.word	0x00000000
	.align		4
        /*000c*/ 	.word	0xfffffffe
	.align		4
        /*0010*/ 	.word	0x00000000
	.align		4
        /*0014*/ 	.word	0xfffffffd
	.align		4
        /*0018*/ 	.word	0x00000000
	.align		4
        /*001c*/ 	.word	0xfffffffc


//--------------------- .text._Z11gpusetzerosPiiii --------------------------
	.section	.text._Z11gpusetzerosPiiii,"ax",@progbits
	.align	128
        .global         _Z11gpusetzerosPiiii
        .type           _Z11gpusetzerosPiiii,@function
        .size           _Z11gpusetzerosPiiii,(.L_x_44 - _Z11gpusetzerosPiiii)
        .other          _Z11gpusetzerosPiiii,@"STO_CUDA_ENTRY STV_DEFAULT"
_Z11gpusetzerosPiiii:
.text._Z11gpusetzerosPiiii:
[----:B------:R-:W-:Y:S01]  /*0000*/  LDC R1, c[0x0][0x37c] ;  /* 0x0000df00ff017b82 */ /* 0x000fe20000000800 */
[----:B------:R-:W0:Y:S07]  /*0010*/  S2R R5, SR_TID.Y ;  /* 0x0000000000057919 */ /* 0x000e2e0000002200 */
[----:B------:R-:W-:Y:S01]  /*0020*/  S2UR UR4, SR_CTAID.Y ;  /* 0x00000000000479c3 */ /* 0x000fe20000002600 */
[----:B------:R-:W1:Y:S01]  /*0030*/  LDCU UR5, c[0x0][0x370] ;  /* 0x00006e00ff0577ac */ /* 0x000e620008000800 */
[----:B------:R-:W2:Y:S01]  /*0040*/  S2R R7, SR_TID.X ;  /* 0x0000000000077919 */ /* 0x000ea20000002100 */
[----:B------:R-:W2:Y:S05]  /*0050*/  LDCU UR7, c[0x0][0x360] ;  /* 0x00006c00ff0777ac */ /* 0x000eaa0008000800 */
[----:B------:R-:W1:Y:S08]  /*0060*/  S2UR UR6, SR_CTAID.X ;  /* 0x00000000000679c3 */ /* 0x000e700000002500 */
[----:B------:R-:W0:Y:S08]  /*0070*/  LDC R0, c[0x0][0x364] ;  /* 0x0000d900ff007b82 */ /* 0x000e300000000800 */
[----:B------:R-:W3:Y:S01]  /*0080*/  LDC.64 R2, c[0x0][0x388] ;  /* 0x0000e200ff027b82 */ /* 0x000ee20000000a00 */
[----:B-1----:R-:W-:Y:S01]  /*0090*/  UIMAD UR4, UR4, UR5, UR6 ;  /* 0x00000005040472a4 */ /* 0x002fe2000f8e0206 */
[----:B------:R-:W1:Y:S05]  /*00a0*/  LDCU UR5, c[0x0][0x390] ;  /* 0x00007200ff0577ac */ /* 0x000e6a0008000800 */
[----:B0-----:R-:W-:-:S04]  /*00b0*/  IMAD R0, R0, UR4, R5 ;  /* 0x0000000400007c24 */ /* 0x001fc8000f8e0205 */
[----:B--2---:R-:W-:Y:S01]  /*00c0*/  IMAD R0, R0, UR7, R7 ;  /* 0x0000000700007c24 */ /* 0x004fe2000f8e0207 */
[----:B---3--:R-:W-:-:S04]  /*00d0*/  ISETP.GE.AND P0, PT, R2, 0x1, PT ;  /* 0x000000010200780c */ /* 0x008fc80003f06270 */
[----:B------:R-:W-:-:S04]  /*00e0*/  ISETP.LT.OR P0, PT, R0, R3, !P0 ;  /* 0x000000030000720c */ /* 0x000fc80004701670 */
[----:B-1----:R-:W-:-:S13]  /*00f0*/  ISETP.GE.OR P0, PT, R0, UR5, P0 ;  /* 0x0000000500007c0c */ /* 0x002fda0008706670 */
[----:B------:R-:W-:Y:S05]  /*0100*/  @P0 EXIT ;  /* 0x000000000000094d */ /* 0x000fea0003800000 */
[C---:B------:R-:W-:Y:S01]  /*0110*/  ISETP.GE.U32.AND P1, PT, R2.reuse, 0x8, PT ;  /* 0x000000080200780c */ /* 0x040fe20003f26070 */
[----:B------:R-:W0:Y:S01]  /*0120*/  LDCU.64 UR6, c[0x0][0x358] ;  /* 0x00006b00ff0677ac */ /* 0x000e220008000a00 */
[----:B------:R-:W-:Y:S01]  /*0130*/  LOP3.LUT R6, R2, 0x7, RZ, 0xc0, !PT ;  /* 0x0000000702067812 */ /* 0x000fe200078ec0ff */
[----:B------:R-:W-:Y:S02]  /*0140*/  IMAD R0, R0, R2, RZ ;  /* 0x0000000200007224 */ /* 0x000fe400078e02ff */
[----:B------:R-:W-:Y:S01]  /*0150*/  IMAD.MOV.U32 R7, RZ, RZ, RZ ;  /* 0x000000ffff077224 */ /* 0x000fe200078e00ff */
[----:B------:R-:W-:-:S07]  /*0160*/  ISETP.NE.AND P0, PT, R6, RZ, PT ;  /* 0x000000ff0600720c */ /* 0x000fce0003f05270 */
[----:B------:R-:W-:Y:S06]  /*0170*/  @!P1 BRA `(.L_x_0) ;  /* 0x0000000000549947 */ /* 0x000fec0003800000 */
[----:B------:R-:W1:Y:S01]  /*0180*/  LDCU.64 UR4, c[0x0][0x380] ;  /* 0x00007000ff0477ac */ /* 0x000e620008000a00 */
[----:B------:R-:W-:Y:S01]  /*0190*/  LOP3.LUT R7, R2, 0x7ffffff8, RZ, 0xc0, !PT ;  /* 0x7ffffff802077812 */ /* 0x000fe200078ec0ff */
[----:B------:R-:W-:-:S04]  /*01a0*/  IMAD.MOV.U32 R9, RZ, RZ, R0 ;  /* 0x000000ffff097224 */ /* 0x000fc800078e0000 */
[----:B------:R-:W-:Y:S01]  /*01b0*/  IMAD.MOV R3, RZ, RZ, -R7 ;  /* 0x000000ffff037224 */ /* 0x000fe200078e0a07 */
[----:B-1----:R-:W-:-:S04]  /*01c0*/  UIADD3 UR4, UP0, UPT, UR4, 0x10, URZ ;  /* 0x0000001004047890 */ /* 0x002fc8000ff1e0ff */
[----:B------:R-:W-:-:S12]  /*01d0*/  UIADD3.X UR5, UPT, UPT, URZ, UR5, URZ, UP0, !UPT ;  /* 0x00000005ff057290 */ /* 0x000fd800087fe4ff */
.L_x_1:
[----:B------:R-:W-:Y:S01]  /*01e0*/  VIADD R3, R3, 0x8 ;  /* 0x0000000803037836 */ /* 0x000fe20000000000 */
[----:B-1----:R-:W-:Y:S01]  /*01f0*/  MOV R4, UR4 ;  /* 0x0000000400047c02 */ /* 0x002fe20008000f00 */
[----:B------:R-:W-:-:S03]  /*0200*/  IMAD.U32 R5, RZ, RZ, UR5 ;  /* 0x00000005ff057e24 */ /* 0x000fc6000f8e00ff */
[----:B------:R-:W-:Y:S01]  /*0210*/  ISETP.NE.AND P1, PT, R3, RZ, PT ;  /* 0x000000ff0300720c */ /* 0x000fe20003f25270 */
[C---:B------:R-:W-:Y:S01]  /*0220*/  IMAD.WIDE R4, R9.reuse, 0x4, R4 ;  /* 0x0000000409047825 */ /* 0x040fe200078e0204 */
[----:B------:R-:W-:-:S04]  /*0230*/  IADD3 R9, PT, PT, R9, 0x8, RZ ;  /* 0x0000000809097810 */ /* 0x000fc80007ffe0ff */
[----:B0-----:R1:W-:Y:S04]  /*0240*/  STG.E desc[UR6][R4.64+-0x10], RZ ;  /* 0xfffff0ff04007986 */ /* 0x0013e8000c101906 */
[----:B------:R1:W-:Y:S04]  /*0250*/  STG.E desc[UR6][R4.64+-0xc], RZ ;  /* 0xfffff4ff04007986 */ /* 0x0003e8000c101906 */
[----:B------:R1:W-:Y:S04]  /*0260*/  STG.E desc[UR6][R4.64+-0x8], RZ ;  /* 0xfffff8ff04007986 */ /* 0x0003e8000c101906 */
[----:B------:R1:W-:Y:S04]  /*0270*/  STG.E desc[UR6][R4.64+-0x4], RZ ;  /* 0xfffffcff04007986 */ /* 0x0003e8000c101906 */
[----:B------:R1:W-:Y:S04]  /*0280*/  STG.E desc[UR6][R4.64], RZ ;  /* 0x000000ff04007986 */ /* 0x0003e8000c101906 */
[----:B------:R1:W-:Y:S04]  /*0290*/  STG.E desc[UR6][R4.64+0x4], RZ ;  /* 0x000004ff04007986 */ /* 0x0003e8000c101906 */
[----:B------:R1:W-:Y:S04]  /*02a0*/  STG.E desc[UR6][R4.64+0x8], RZ ;  /* 0x000008ff04007986 */ /* 0x0003e8000c101906 */
[----:B------:R1:W-:Y:S01]  /*02b0*/  STG.E desc[UR6][R4.64+0xc], RZ ;  /* 0x00000cff04007986 */ /* 0x0003e2000c101906 */
[----:B------:R-:W-:Y:S05]  /*02c0*/  @P1 BRA `(.L_x_1) ;  /* 0xfffffffc00c41947 */ /* 0x000fea000383ffff */
.L_x_0:
[----:B0-----:R-:W-:Y:S05]  /*02d0*/  @!P0 EXIT ;  /* 0x000000000000894d */ /* 0x001fea0003800000 */
[----:B------:R-:W-:Y:S02]  /*02e0*/  ISETP.GE.U32.AND P0, PT, R6, 0x4, PT ;  /* 0x000000040600780c */ /* 0x000fe40003f06070 */
[----:B------:R-:W-:-:S04]  /*02f0*/  LOP3.LUT R8, R2, 0x3, RZ, 0xc0, !PT ;  /* 0x0000000302087812 */ /* 0x000fc800078ec0ff */
[----:B------:R-:W-:-:S07]  /*0300*/  ISETP.NE.AND P1, PT, R8, RZ, PT ;  /* 0x000000ff0800720c */ /* 0x000fce0003f25270 */
[----:B------:R-:W-:Y:S06]  /*0310*/  @!P0 BRA `(.L_x_2) ;  /* 0x0000000000208947 */ /* 0x000fec0003800000 */
[----:B-1----:R-:W0:Y:S01]  /*0320*/  LDC.64 R4, c[0x0][0x380] ;  /* 0x0000e000ff047b82 */ /* 0x002e220000000a00 */
[----:B------:R-:W-:Y:S02]  /*0330*/  IMAD.IADD R3, R0, 0x1, R7 ;  /* 0x0000000100037824 */ /* 0x000fe400078e0207 */
[----:B------:R-:W-:Y:S02]  /*0340*/  VIADD R7, R7, 0x4 ;  /* 0x0000000407077836 */ /* 0x000fe40000000000 */
[----:B0-----:R-:W-:-:S05]  /*0350*/  IMAD.WIDE R4, R3, 0x4, R4 ;  /* 0x0000000403047825 */ /* 0x001fca00078e0204 */
[----:B------:R0:W-:Y:S04]  /*0360*/  STG.E desc[UR6][R4.64], RZ ;  /* 0x000000ff04007986 */ /* 0x0001e8000c101906 */
[----:B------:R0:W-:Y:S04]  /*0370*/  STG.E desc[UR6][R4.64+0x4], RZ ;  /* 0x000004ff04007986 */ /* 0x0001e8000c101906 */
[----:B------:R0:W-:Y:S04]  /*0380*/  STG.E desc[UR6][R4.64+0x8], RZ ;  /* 0x000008ff04007986 */ /* 0x0001e8000c101906 */
[----:B------:R0:W-:Y:S02]  /*0390*/  STG.E desc[UR6][R4.64+0xc], RZ ;  /* 0x00000cff04007986 */ /* 0x0001e4000c101906 */
.L_x_2:
[----:B------:R-:W-:Y:S05]  /*03a0*/  @!P1 EXIT ;  /* 0x000000000000994d */ /* 0x000fea0003800000 */
[----:B------:R-:W-:Y:S02]  /*03b0*/  ISETP.NE.AND P0, PT, R8, 0x1, PT ;  /* 0x000000010800780c */ /* 0x000fe40003f05270 */
[----:B------:R-:W-:-:S04]  /*03c0*/  LOP3.LUT R2, R2, 0x1, RZ, 0xc0, !PT ;  /* 0x0000000102027812 */ /* 0x000fc800078ec0ff */
[----:B------:R-:W-:-:S07]  /*03d0*/  ISETP.NE.U32.AND P1, PT, R2, 0x1, PT ;  /* 0x000000010200780c */ /* 0x000fce0003f25070 */
[----:B01----:R-:W0:Y:S01]  /*03e0*/  @P0 LDC.64 R4, c[0x0][0x380] ;  /* 0x0000e000ff040b82 */ /* 0x003e220000000a00 */
[----:B------:R-:W-:-:S05]  /*03f0*/  @P0 IADD3 R3, PT, PT, R0, R7, RZ ;  /* 0x0000000700030210 */ /* 0x000fca0007ffe0ff */
[----:B0-----:R-:W-:-:S05]  /*0400*/  @P0 IMAD.WIDE R4, R3, 0x4, R4 ;  /* 0x0000000403040825 */ /* 0x001fca00078e0204 */
[----:B------:R0:W-:Y:S04]  /*0410*/  @P0 STG.E desc[UR6][R4.64], RZ ;  /* 0x000000ff04000986 */ /* 0x0001e8000c101906 */
[----:B------:R0:W-:Y:S01]  /*0420*/  @P0 STG.E desc[UR6][R4.64+0x4], RZ ;  /* 0x000004ff04000986 */ /* 0x0001e2000c101906 */
[----:B------:R-:W-:Y:S05]  /*0430*/  @P1 EXIT ;  /* 0x000000000000194d */ /* 0x000fea0003800000 */
[----:B------:R-:W1:Y:S01]  /*0440*/  LDC.64 R2, c[0x0][0x380] ;  /* 0x0000e000ff027b82 */ /* 0x000e620000000a00 */
[----:B------:R-:W-:-:S05]  /*0450*/  @P0 VIADD R7, R7, 0x2 ;  /* 0x0000000207070836 */ /* 0x000fca0000000000 */
[----:B------:R-:W-:-:S05]  /*0460*/  IADD3 R7, PT, PT, R0, R7, RZ ;  /* 0x0000000700077210 */ /* 0x000fca0007ffe0ff */
[----:B-1----:R-:W-:-:S05]  /*0470*/  IMAD.WIDE R2, R7, 0x4, R2 ;  /* 0x0000000407027825 */ /* 0x002fca00078e0202 */
[----:B------:R-:W-:Y:S01]  /*0480*/  STG.E desc[UR6][R2.64], RZ ;  /* 0x000000ff02007986 */ /* 0x000fe2000c101906 */
[----:B------:R-:W-:Y:S05]  /*0490*/  EXIT ;  /* 0x000000000000794d */ /* 0x000fea0003800000 */
.L_x_3:
[----:B------:R-:W-:-:S00]  /*04a0*/  BRA `(.L_x_3) ;  /* 0xfffffffc00fc7947 */ /* 0x000fc0000383ffff */
[----:B------:R-:W-:-:S00]  /*04b0*/  NOP ;  /* 0x0000000000007918 */ /* 0x000fc00000000000 */
        /* <DEDUP_REMOVED lines=12> */
.L_x_44:


//--------------------- .text._Z18gpuremovedominatesPiiii --------------------------
	.section	.text._Z18gpuremovedominatesPiiii,"ax",@progbits
	.align	128
        .global         _Z18gpuremovedominatesPiiii
        .type           _Z18gpuremovedominatesPiiii,@function
        .size           _Z18gpuremovedominatesPiiii,(.L_x_45 - _Z18gpuremovedominatesPiiii)
        .other          _Z18gpuremovedominatesPiiii,@"STO_CUDA_ENTRY STV_DEFAULT"
_Z18gpuremovedominatesPiiii:
.text._Z18gpuremovedominatesPiiii:
[----:B------:R-:W-:Y:S01]  /*0000*/  LDC R1, c[0x0][0x37c] ;  /* 0x0000df00ff017b82 */ /* 0x000fe20000000800 */
[----:B------:R-:W0:Y:S07]  /*0010*/  S2R R3, SR_TID.X ;  /* 0x0000000000037919 */ /* 0x000e2e0000002100 */
[----:B------:R-:W0:Y:S01]  /*0020*/  S2UR UR4, SR_CTAID.X ;  /* 0x00000000000479c3 */ /* 0x000e220000002500 */
[----:B------:R-:W1:Y:S01]  /*0030*/  LDCU UR6, c[0x0][0x390] ;  /* 0x00007200ff0677ac */ /* 0x000e620008000800 */
[----:B------:R-:W2:Y:S06]  /*0040*/  S2R R5, SR_TID.Y ;  /* 0x0000000000057919 */ /* 0x000eac0000002200 */
[----:B------:R-:W0:Y:S08]  /*0050*/  LDC R0, c[0x0][0x360] ;  /* 0x0000d800ff007b82 */ /* 0x000e300000000800 */
[----:B------:R-:W2:Y:S08]  /*0060*/  S2UR UR5, SR_CTAID.Y ;  /* 0x00000000000579c3 */ /* 0x000eb00000002600 */
[----:B------:R-:W2:Y:S01]  /*0070*/  LDC R2, c[0x0][0x364] ;  /* 0x0000d900ff027b82 */ /* 0x000ea20000000800 */
[----:B0-----:R-:W-:-:S02]  /*0080*/  IMAD R0, R0, UR4, R3 ;  /* 0x0000000400007c24 */ /* 0x001fc4000f8e0203 */
[----:B--2---:R-:W-:-:S05]  /*0090*/  IMAD R3, R2, UR5, R5 ;  /* 0x0000000502037c24 */ /* 0x004fca000f8e0205 */
[CC--:B------:R-:W-:Y:S02]  /*00a0*/  ISETP.NE.AND P0, PT, R0.reuse, R3.reuse, PT ;  /* 0x000000030000720c */ /* 0x0c0fe40003f05270 */
[----:B------:R-:W-:-:S04]  /*00b0*/  VIMNMX R2, PT, PT, R0, R3, !PT ;  /* 0x0000000300027248 */ /* 0x000fc80007fe0100 */
[----:B-1----:R-:W-:-:S13]  /*00c0*/  ISETP.GE.OR P0, PT, R2, UR6, !P0 ;  /* 0x0000000602007c0c */ /* 0x002fda000c706670 */
[----:B------:R-:W-:Y:S05]  /*00d0*/  @P0 EXIT ;  /* 0x000000000000094d */ /* 0x000fea0003800000 */
[----:B------:R-:W0:Y:S01]  /*00e0*/  LDC.64 R4, c[0x0][0x380] ;  /* 0x0000e000ff047b82 */ /* 0x000e220000000a00 */
[----:B------:R-:W1:Y:S01]  /*00f0*/  LDCU UR6, c[0x0][0x388] ;  /* 0x00007100ff0677ac */ /* 0x000e620008000800 */
[----:B------:R-:W2:Y:S01]  /*0100*/  LDCU.64 UR4, c[0x0][0x358] ;  /* 0x00006b00ff0477ac */ /* 0x000ea20008000a00 */
[----:B-1----:R-:W-:Y:S02]  /*0110*/  IMAD R3, R3, UR6, RZ ;  /* 0x0000000603037c24 */ /* 0x002fe4000f8e02ff */
[----:B------:R-:W-:Y:S02]  /*0120*/  IMAD R7, R0, UR6, RZ ;  /* 0x0000000600077c24 */ /* 0x000fe4000f8e02ff */
[----:B0-----:R-:W-:-:S04]  /*0130*/  IMAD.WIDE R2, R3, 0x4, R4 ;  /* 0x0000000403027825 */ /* 0x001fc800078e0204 */
[----:B------:R-:W-:Y:S02]  /*0140*/  IMAD.WIDE R4, R7, 0x4, R4 ;  /* 0x0000000407047825 */ /* 0x000fe400078e0204 */
[----:B--2---:R-:W2:Y:S04]  /*0150*/  LDG.E R7, desc[UR4][R2.64] ;  /* 0x0000000402077981 */ /* 0x004ea8000c1e1900 */
[----:B------:R-:W3:Y:S01]  /*0160*/  LDG.E R0, desc[UR4][R4.64] ;  /* 0x0000000404007981 */ /* 0x000ee2000c1e1900 */
[----:B--2---:R-:W-:-:S04]  /*0170*/  ISETP.GE.AND P0, PT, R7, 0x1, PT ;  /* 0x000000010700780c */ /* 0x004fc80003f06270 */
[----:B---3--:R-:W-:-:S13]  /*0180*/  ISETP.LE.OR P0, PT, R0, R7, !P0 ;  /* 0x000000070000720c */ /* 0x008fda0004703670 */
[----:B------:R-:W-:Y:S05]  /*0190*/  @P0 EXIT ;  /* 0x000000000000094d */ /* 0x000fea0003800000 */
[----:B------:R-:W0:Y:S02]  /*01a0*/  LDC R10, c[0x0][0x38c] ;  /* 0x0000e300ff0a7b82 */ /* 0x000e240000000800 */
[----:B0-----:R-:W-:-:S13]  /*01b0*/  ISETP.GE.AND P0, PT, R10, 0x1, PT ;  /* 0x000000010a00780c */ /* 0x001fda0003f06270 */
[----:B------:R-:W-:Y:S05]  /*01c0*/  @!P0 BRA `(.L_x_4) ;  /* 0x0000000400d48947 */ /* 0x000fea0003800000 */
[C---:B------:R-:W-:Y:S01]  /*01d0*/  ISETP.GE.U32.AND P0, PT, R10.reuse, 0x8, PT ;  /* 0x000000080a00780c */ /* 0x040fe20003f06070 */
[----:B------:R-:W-:Y:S01]  /*01e0*/  IMAD.MOV.U32 R0, RZ, RZ, 0x1 ;  /* 0x00000001ff007424 */ /* 0x000fe200078e00ff */
[----:B------:R-:W-:Y:S01]  /*01f0*/  LOP3.LUT R25, R10, 0x7, RZ, 0xc0, !PT ;  /* 0x000000070a197812 */ /* 0x000fe200078ec0ff */
[----:B------:R-:W-:-:S10]  /*0200*/  IMAD.MOV.U32 R11, RZ, RZ, 0x1 ;  /* 0x00000001ff0b7424 */ /* 0x000fd400078e00ff */
[----:B------:R-:W-:Y:S05]  /*0210*/  @!P0 BRA `(.L_x_5) ;  /* 0x0000000000e48947 */ /* 0x000fea0003800000 */
[----:B------:R-:W-:Y:S01]  /*0220*/  LOP3.LUT R12, R10, 0x7ffffff8, RZ, 0xc0, !PT ;  /* 0x7ffffff80a0c7812 */ /* 0x000fe200078ec0ff */
[----:B------:R-:W-:Y:S01]  /*0230*/  IMAD.MOV.U32 R0, RZ, RZ, 0x1 ;  /* 0x00000001ff007424 */ /* 0x000fe200078e00ff */
[----:B------:R-:W-:Y:S01]  /*0240*/  IADD3 R8, P0, PT, R4, 0x10, RZ ;  /* 0x0000001004087810 */ /* 0x000fe20007f1e0ff */
[----:B------:R-:W-:Y:S01]  /*0250*/  IMAD.MOV.U32 R11, RZ, RZ, RZ ;  /* 0x000000ffff0b7224 */ /* 0x000fe200078e00ff */
[----:B------:R-:W-:Y:S01]  /*0260*/  IADD3 R6, P1, PT, R2, 0x10, RZ ;  /* 0x0000001002067810 */ /* 0x000fe20007f3e0ff */
[----:B------:R-:W-:Y:S02]  /*0270*/  IMAD.MOV R12, RZ, RZ, -R12 ;  /* 0x000000ffff0c7224 */ /* 0x000fe400078e0a0c */
[----:B------:R-:W-:Y:S02]  /*0280*/  IMAD.X R9, RZ, RZ, R5, P0 ;  /* 0x000000ffff097224 */ /* 0x000fe400000e0605 */
[----:B------:R-:W-:-:S08]  /*0290*/  IMAD.X R7, RZ, RZ, R3, P1 ;  /* 0x000000ffff077224 */ /* 0x000fd000008e0603 */
.L_x_6:
[----:B------:R-:W2:Y:S04]  /*02a0*/  LDG.E R23, desc[UR4][R8.64+-0x8] ;  /* 0xfffff80408177981 */ /* 0x000ea8000c1e1900 */
[----:B------:R-:W2:Y:S04]  /*02b0*/  LDG.E R24, desc[UR4][R6.64+-0x8] ;  /* 0xfffff80406187981 */ /* 0x000ea8000c1e1900 */
[----:B------:R-:W3:Y:S04]  /*02c0*/  LDG.E R21, desc[UR4][R8.64+-0xc] ;  /* 0xfffff40408157981 */ /* 0x000ee8000c1e1900 */
[----:B------:R-:W3:Y:S04]  /*02d0*/  LDG.E R20, desc[UR4][R6.64+-0xc] ;  /* 0xfffff40406147981 */ /* 0x000ee8000c1e1900 */
[----:B------:R-:W4:Y:S04]  /*02e0*/  LDG.E R13, desc[UR4][R8.64+-0x4] ;  /* 0xfffffc04080d7981 */ /* 0x000f28000c1e1900 */
[----:B------:R-:W4:Y:S04]  /*02f0*/  LDG.E R14, desc[UR4][R6.64+-0x4] ;  /* 0xfffffc04060e7981 */ /* 0x000f28000c1e1900 */
[----:B------:R-:W5:Y:S04]  /*0300*/  LDG.E R15, desc[UR4][R8.64] ;  /* 0x00000004080f7981 */ /* 0x000f68000c1e1900 */
[----:B------:R-:W5:Y:S04]  /*0310*/  LDG.E R16, desc[UR4][R6.64] ;  /* 0x0000000406107981 */ /* 0x000f68000c1e1900 */
[----:B------:R-:W5:Y:S04]  /*0320*/  LDG.E R17, desc[UR4][R8.64+0x4] ;  /* 0x0000040408117981 */ /* 0x000f68000c1e1900 */
[----:B------:R-:W5:Y:S04]  /*0330*/  LDG.E R18, desc[UR4][R6.64+0x4] ;  /* 0x0000040406127981 */ /* 0x000f68000c1e1900 */
[----:B------:R-:W5:Y:S01]  /*0340*/  LDG.E R19, desc[UR4][R8.64+0x8] ;  /* 0x0000080408137981 */ /* 0x000f62000c1e1900 */
[----:B--2---:R-:W-:-:S04]  /*0350*/  LOP3.LUT R24, R24, R23, RZ, 0xc0, !PT ;  /* 0x0000001718187212 */ /* 0x004fc800078ec0ff */
[----:B------:R-:W-:Y:S02]  /*0360*/  ISETP.NE.AND P1, PT, R24, R23, PT ;  /* 0x000000171800720c */ /* 0x000fe40003f25270 */
[----:B------:R-:W2:Y:S01]  /*0370*/  LDG.E R24, desc[UR4][R6.64+0xc] ;  /* 0x00000c0406187981 */ /* 0x000ea2000c1e1900 */
[----:B---3--:R-:W-:-:S03]  /*0380*/  LOP3.LUT R22, R20, R21, RZ, 0xc0, !PT ;  /* 0x0000001514167212 */ /* 0x008fc600078ec0ff */
[----:B------:R-:W3:Y:S01]  /*0390*/  LDG.E R20, desc[UR4][R6.64+0x8] ;  /* 0x0000080406147981 */ /* 0x000ee2000c1e1900 */
[----:B------:R-:W-:-:S03]  /*03a0*/  ISETP.NE.AND P0, PT, R22, R21, PT ;  /* 0x000000151600720c */ /* 0x000fc60003f05270 */
[----:B------:R-:W2:Y:S04]  /*03b0*/  LDG.E R21, desc[UR4][R8.64+0xc] ;  /* 0x00000c0408157981 */ /* 0x000ea8000c1e1900 */
[----:B------:R-:W2:Y:S04]  /*03c0*/  LDG.E R22, desc[UR4][R8.64+0x10] ;  /* 0x0000100408167981 */ /* 0x000ea8000c1e1900 */
[----:B------:R0:W2:Y:S01]  /*03d0*/  LDG.E R23, desc[UR4][R6.64+0x10] ;  /* 0x0000100406177981 */ /* 0x0000a2000c1e1900 */
[----:B----4-:R-:W-:Y:S02]  /*03e0*/  LOP3.LUT R14, R14, R13, RZ, 0xc0, !PT ;  /* 0x0000000d0e0e7212 */ /* 0x010fe400078ec0ff */
[----:B------:R-:W-:-:S02]  /*03f0*/  SEL R0, R0, RZ, !P0 ;  /* 0x000000ff00007207 */ /* 0x000fc40004000000 */
[----:B-----5:R-:W-:Y:S02]  /*0400*/  LOP3.LUT R16, R16, R15, RZ, 0xc0, !PT ;  /* 0x0000000f10107212 */ /* 0x020fe400078ec0ff */
[----:B------:R-:W-:Y:S02]  /*0410*/  ISETP.NE.AND P0, PT, R14, R13, PT ;  /* 0x0000000d0e00720c */ /* 0x000fe40003f05270 */
[----:B------:R-:W-:Y:S01]  /*0420*/  SEL R0, R0, RZ, !P1 ;  /* 0x000000ff00007207 */ /* 0x000fe20004800000 */
[----:B------:R-:W-:Y:S01]  /*0430*/  VIADD R12, R12, 0x8 ;  /* 0x000000080c0c7836 */ /* 0x000fe20000000000 */
[----:B------:R-:W-:Y:S02]  /*0440*/  ISETP.NE.AND P1, PT, R16, R15, PT ;  /* 0x0000000f1000720c */ /* 0x000fe40003f25270 */
[----:B------:R-:W-:Y:S02]  /*0450*/  LOP3.LUT R18, R18, R17, RZ, 0xc0, !PT ;  /* 0x0000001112127212 */ /* 0x000fe400078ec0ff */
[----:B------:R-:W-:-:S02]  /*0460*/  SEL R0, R0, RZ, !P0 ;  /* 0x000000ff00007207 */ /* 0x000fc40004000000 */
[----:B------:R-:W-:Y:S02]  /*0470*/  ISETP.NE.AND P2, PT, R18, R17, PT ;  /* 0x000000111200720c */ /* 0x000fe40003f45270 */
[----:B------:R-:W-:Y:S02]  /*0480*/  SEL R0, R0, RZ, !P1 ;  /* 0x000000ff00007207 */ /* 0x000fe40004800000 */
[----:B------:R-:W-:Y:S02]  /*0490*/  ISETP.NE.AND P1, PT, R12, RZ, PT ;  /* 0x000000ff0c00720c */ /* 0x000fe40003f25270 */
[----:B------:R-:W-:Y:S02]  /*04a0*/  SEL R0, R0, RZ, !P2 ;  /* 0x000000ff00007207 */ /* 0x000fe40005000000 */
[----:B0-----:R-:W-:Y:S01]  /*04b0*/  IADD3 R6, P4, PT, R6, 0x20, RZ ;  /* 0x0000002006067810 */ /* 0x001fe20007f9e0ff */
[----:B------:R-:W-:-:S04]  /*04c0*/  VIADD R11, R11, 0x8 ;  /* 0x000000080b0b7836 */ /* 0x000fc80000000000 */
[----:B------:R-:W-:Y:S01]  /*04d0*/  IMAD.X R7, RZ, RZ, R7, P4 ;  /* 0x000000ffff077224 */ /* 0x000fe200020e0607 */
[----:B---3--:R-:W-:-:S04]  /*04e0*/  LOP3.LUT R20, R20, R19, RZ, 0xc0, !PT ;  /* 0x0000001314147212 */ /* 0x008fc800078ec0ff */
[----:B------:R-:W-:Y:S02]  /*04f0*/  ISETP.NE.AND P0, PT, R20, R19, PT ;  /* 0x000000131400720c */ /* 0x000fe40003f05270 */
[-C--:B--2---:R-:W-:Y:S02]  /*0500*/  LOP3.LUT R24, R24, R21.reuse, RZ, 0xc0, !PT ;  /* 0x0000001518187212 */ /* 0x084fe400078ec0ff */
[----:B------:R-:W-:Y:S02]  /*0510*/  SEL R0, R0, RZ, !P0 ;  /* 0x000000ff00007207 */ /* 0x000fe40004000000 */
[----:B------:R-:W-:Y:S02]  /*0520*/  ISETP.NE.AND P3, PT, R24, R21, PT ;  /* 0x000000151800720c */ /* 0x000fe40003f65270 */
[----:B------:R-:W-:Y:S02]  /*0530*/  LOP3.LUT R23, R23, R22, RZ, 0xc0, !PT ;  /* 0x0000001617177212 */ /* 0x000fe400078ec0ff */
[----:B------:R-:W-:-:S02]  /*0540*/  IADD3 R8, P0, PT, R8, 0x20, RZ ;  /* 0x0000002008087810 */ /* 0x000fc40007f1e0ff */
[----:B------:R-:W-:Y:S02]  /*0550*/  ISETP.NE.AND P2, PT, R23, R22, PT ;  /* 0x000000161700720c */ /* 0x000fe40003f45270 */
[----:B------:R-:W-:Y:S01]  /*0560*/  SEL R0, R0, RZ, !P3 ;  /* 0x000000ff00007207 */ /* 0x000fe20005800000 */
[----:B------:R-:W-:-:S03]  /*0570*/  IMAD.X R9, RZ, RZ, R9, P0 ;  /* 0x000000ffff097224 */ /* 0x000fc600000e0609 */
[----:B------:R-:W-:Y:S01]  /*0580*/  SEL R0, R0, RZ, !P2 ;  /* 0x000000ff00007207 */ /* 0x000fe20005000000 */
[----:B------:R-:W-:Y:S06]  /*0590*/  @P1 BRA `(.L_x_6) ;  /* 0xfffffffc00401947 */ /* 0x000fec000383ffff */
[----:B------:R-:W-:-:S07]  /*05a0*/  VIADD R11, R11, 0x1 ;  /* 0x000000010b0b7836 */ /* 0x000fce0000000000 */
.L_x_5:
[----:B------:R-:W-:-:S13]  /*05b0*/  ISETP.NE.AND P0, PT, R25, RZ, PT ;  /* 0x000000ff1900720c */ /* 0x000fda0003f05270 */
[----:B------:R-:W-:Y:S05]  /*05c0*/  @!P0 BRA `(.L_x_7) ;  /* 0x0000000000cc8947 */ /* 0x000fea0003800000 */
[----:B------:R-:W-:Y:S02]  /*05d0*/  ISETP.GE.U32.AND P1, PT, R25, 0x4, PT ;  /* 0x000000041900780c */ /* 0x000fe40003f26070 */
[----:B------:R-:W-:-:S04]  /*05e0*/  LOP3.LUT R20, R10, 0x3, RZ, 0xc0, !PT ;  /* 0x000000030a147812 */ /* 0x000fc800078ec0ff */
[----:B------:R-:W-:-:S07]  /*05f0*/  ISETP.NE.AND P0, PT, R20, RZ, PT ;  /* 0x000000ff1400720c */ /* 0x000fce0003f05270 */
[----:B------:R-:W-:Y:S06]  /*0600*/  @!P1 BRA `(.L_x_8) ;  /* 0x00000000005c9947 */ /* 0x000fec0003800000 */
[----:B------:R-:W-:-:S04]  /*0610*/  IMAD.WIDE R8, R11, 0x4, R4 ;  /* 0x000000040b087825 */ /* 0x000fc800078e0204 */
[C---:B------:R-:W-:Y:S01]  /*0620*/  IMAD.WIDE R6, R11.reuse, 0x4, R2 ;  /* 0x000000040b067825 */ /* 0x040fe200078e0202 */
[----:B------:R-:W2:Y:S04]  /*0630*/  LDG.E R12, desc[UR4][R8.64] ;  /* 0x00000004080c7981 */ /* 0x000ea8000c1e1900 */
[----:B------:R-:W2:Y:S04]  /*0640*/  LDG.E R13, desc[UR4][R6.64] ;  /* 0x00000004060d7981 */ /* 0x000ea8000c1e1900 */
[----:B------:R-:W3:Y:S04]  /*0650*/  LDG.E R14, desc[UR4][R8.64+0x4] ;  /* 0x00000404080e7981 */ /* 0x000ee8000c1e1900 */
[----:B------:R-:W3:Y:S04]  /*0660*/  LDG.E R15, desc[UR4][R6.64+0x4] ;  /* 0x00000404060f7981 */ /* 0x000ee8000c1e1900 */
[----:B------:R-:W4:Y:S04]  /*0670*/  LDG.E R16, desc[UR4][R8.64+0x8] ;  /* 0x0000080408107981 */ /* 0x000f28000c1e1900 */
[----:B------:R-:W4:Y:S04]  /*0680*/  LDG.E R17, desc[UR4][R6.64+0x8] ;  /* 0x0000080406117981 */ /* 0x000f28000c1e1900 */
[----:B------:R-:W5:Y:S04]  /*0690*/  LDG.E R18, desc[UR4][R8.64+0xc] ;  /* 0x00000c0408127981 */ /* 0x000f68000c1e1900 */
[----:B------:R-:W5:Y:S01]  /*06a0*/  LDG.E R19, desc[UR4][R6.64+0xc] ;  /* 0x00000c0406137981 */ /* 0x000f62000c1e1900 */
[----:B------:R-:W-:Y:S01]  /*06b0*/  VIADD R11, R11, 0x4 ;  /* 0x000000040b0b7836 */ /* 0x000fe20000000000 */
[----:B--2---:R-:W-:-:S04]  /*06c0*/  LOP3.LUT R13, R13, R12, RZ, 0xc0, !PT ;  /* 0x0000000c0d0d7212 */ /* 0x004fc800078ec0ff */
[----:B------:R-:W-:Y:S02]  /*06d0*/  ISETP.NE.AND P1, PT, R13, R12, PT ;  /* 0x0000000c0d00720c */ /* 0x000fe40003f25270 */
[-C--:B---3--:R-:W-:Y:S02]  /*06e0*/  LOP3.LUT R15, R15, R14.reuse, RZ, 0xc0, !PT ;  /* 0x0000000e0f0f7212 */ /* 0x088fe400078ec0ff */
[----:B------:R-:W-:Y:S02]  /*06f0*/  SEL R0, R0, RZ, !P1 ;  /* 0x000000ff00007207 */ /* 0x000fe40004800000 */
[----:B------:R-:W-:Y:S02]  /*0700*/  ISETP.NE.AND P2, PT, R15, R14, PT ;  /* 0x0000000e0f00720c */ /* 0x000fe40003f45270 */
[----:B----4-:R-:W-:Y:S02]  /*0710*/  LOP3.LUT R17, R17, R16, RZ, 0xc0, !PT ;  /* 0x0000001011117212 */ /* 0x010fe400078ec0ff */
[----:B------:R-:W-:-:S02]  /*0720*/  SEL R0, R0, RZ, !P2 ;  /* 0x000000ff00007207 */ /* 0x000fc40005000000 */
[----:B------:R-:W-:Y:S02]  /*0730*/  ISETP.NE.AND P1, PT, R17, R16, PT ;  /* 0x000000101100720c */ /* 0x000fe40003f25270 */
[-C--:B-----5:R-:W-:Y:S02]  /*0740*/  LOP3.LUT R19, R19, R18.reuse, RZ, 0xc0, !PT ;  /* 0x0000001213137212 */ /* 0x0a0fe400078ec0ff */
[----:B------:R-:W-:Y:S02]  /*0750*/  SEL R0, R0, RZ, !P1 ;  /* 0x000000ff00007207 */ /* 0x000fe40004800000 */
[----:B------:R-:W-:-:S04]  /*0760*/  ISETP.NE.AND P2, PT, R19, R18, PT ;  /* 0x000000121300720c */ /* 0x000fc80003f45270 */
[----:B------:R-:W-:-:S09]  /*0770*/  SEL R0, R0, RZ, !P2 ;  /* 0x000000ff00007207 */ /* 0x000fd20005000000 */
.L_x_8:
[----:B------:R-:W-:Y:S05]  /*0780*/  @!P0 BRA `(.L_x_7) ;  /* 0x00000000005c8947 */ /* 0x000fea0003800000 */
[----:B------:R-:W-:Y:S02]  /*0790*/  ISETP.NE.AND P0, PT, R20, 0x1, PT ;  /* 0x000000011400780c */ /* 0x000fe40003f05270 */
[----:B------:R-:W-:-:S04]  /*07a0*/  LOP3.LUT R10, R10, 0x1, RZ, 0xc0, !PT ;  /* 0x000000010a0a7812 */ /* 0x000fc800078ec0ff */
[----:B------:R-:W-:-:S07]  /*07b0*/  ISETP.NE.U32.AND P1, PT, R10, 0x1, PT ;  /* 0x000000010a00780c */ /* 0x000fce0003f25070 */
[----:B------:R-:W-:-:S04]  /*07c0*/  @P0 IMAD.WIDE R8, R11, 0x4, R4 ;  /* 0x000000040b080825 */ /* 0x000fc800078e0204 */
[C---:B------:R-:W-:Y:S01]  /*07d0*/  @P0 IMAD.WIDE R12, R11.reuse, 0x4, R2 ;  /* 0x000000040b0c0825 */ /* 0x040fe200078e0202 */
[----:B------:R-:W2:Y:S03]  /*07e0*/  @P0 LDG.E R10, desc[UR4][R8.64] ;  /* 0x00000004080a0981 */ /* 0x000ea6000c1e1900 */
[----:B------:R-:W-:Y:S01]  /*07f0*/  @P0 VIADD R11, R11, 0x2 ;  /* 0x000000020b0b0836 */ /* 0x000fe20000000000 */
[----:B------:R-:W2:Y:S03]  /*0800*/  @P0 LDG.E R15, desc[UR4][R12.64] ;  /* 0x000000040c0f0981 */ /* 0x000ea6000c1e1900 */
[C---:B------:R-:W-:Y:S01]  /*0810*/  @!P1 IMAD.WIDE R4, R11.reuse, 0x4, R4 ;  /* 0x000000040b049825 */ /* 0x040fe200078e0204 */
[----:B------:R-:W3:Y:S03]  /*0820*/  @P0 LDG.E R14, desc[UR4][R8.64+0x4] ;  /* 0x00000404080e0981 */ /* 0x000ee6000c1e1900 */
[----:B------:R-:W-:-:S02]  /*0830*/  @!P1 IMAD.WIDE R6, R11, 0x4, R2 ;  /* 0x000000040b069825 */ /* 0x000fc400078e0202 */
[----:B------:R-:W3:Y:S04]  /*0840*/  @P0 LDG.E R11, desc[UR4][R12.64+0x4] ;  /* 0x000004040c0b0981 */ /* 0x000ee8000c1e1900 */
[----:B------:R-:W4:Y:S04]  /*0850*/  @!P1 LDG.E R4, desc[UR4][R4.64] ;  /* 0x0000000404049981 */ /* 0x000f28000c1e1900 */
[----:B------:R-:W4:Y:S01]  /*0860*/  @!P1 LDG.E R7, desc[UR4][R6.64] ;  /* 0x0000000406079981 */ /* 0x000f22000c1e1900 */
[----:B--2---:R-:W-:-:S04]  /*0870*/  @P0 LOP3.LUT R15, R15, R10, RZ, 0xc0, !PT ;  /* 0x0000000a0f0f0212 */ /* 0x004fc800078ec0ff */
[----:B------:R-:W-:Y:S02]  /*0880*/  @P0 ISETP.NE.AND P2, PT, R15, R10, PT ;  /* 0x0000000a0f00020c */ /* 0x000fe40003f45270 */
[-C--:B---3--:R-:W-:Y:S02]  /*0890*/  @P0 LOP3.LUT R17, R11, R14.reuse, RZ, 0xc0, !PT ;  /* 0x0000000e0b110212 */ /* 0x088fe400078ec0ff */
[----:B------:R-:W-:Y:S02]  /*08a0*/  @P0 SEL R10, R0, RZ, !P2 ;  /* 0x000000ff000a0207 */ /* 0x000fe40005000000 */
[----:B------:R-:W-:Y:S02]  /*08b0*/  @P0 ISETP.NE.AND P3, PT, R17, R14, PT ;  /* 0x0000000e1100020c */ /* 0x000fe40003f65270 */
[----:B----4-:R-:W-:Y:S02]  /*08c0*/  @!P1 LOP3.LUT R11, R7, R4, RZ, 0xc0, !PT ;  /* 0x00000004070b9212 */ /* 0x010fe400078ec0ff */
[----:B------:R-:W-:-:S02]  /*08d0*/  @P0 SEL R0, R10, RZ, !P3 ;  /* 0x000000ff0a000207 */ /* 0x000fc40005800000 */
[----:B------:R-:W-:-:S04]  /*08e0*/  @!P1 ISETP.NE.AND P2, PT, R11, R4, PT ;  /* 0x000000040b00920c */ /* 0x000fc80003f45270 */
[----:B------:R-:W-:-:S09]  /*08f0*/  @!P1 SEL R0, R0, RZ, !P2 ;  /* 0x000000ff00009207 */ /* 0x000fd20005000000 */
.L_x_7:
[----:B------:R-:W-:-:S13]  /*0900*/  ISETP.NE.AND P0, PT, R0, RZ, PT ;  /* 0x000000ff0000720c */ /* 0x000fda0003f05270 */
[----:B------:R-:W-:Y:S05]  /*0910*/  @!P0 EXIT ;  /* 0x000000000000894d */ /* 0x000fea0003800000 */
.L_x_4:
[----:B------:R-:W-:Y:S01]  /*0920*/  STG.E desc[UR4][R2.64], RZ ;  /* 0x000000ff02007986 */ /* 0x000fe2000c101904 */
[----:B------:R-:W-:Y:S05]  /*0930*/  EXIT ;  /* 0x000000000000794d */ /* 0x000fea0003800000 */
.L_x_9:
        /* <DEDUP_REMOVED lines=12> */
.L_x_45:


//--------------------- .text._Z6joinblPiiS_S_    --------------------------
	.section	.text._Z6joinblPiiS_S_,"ax",@progbits
	.align	128
        .global         _Z6joinblPiiS_S_
        .type           _Z6joinblPiiS_S_,@function
        .size           _Z6joinblPiiS_S_,(.L_x_46 - _Z6joinblPiiS_S_)
        .other          _Z6joinblPiiS_S_,@"STO_CUDA_ENTRY STV_DEFAULT"
_Z6joinblPiiS_S_:
.text._Z6joinblPiiS_S_:
[----:B------:R-:W-:Y:S01]  /*0000*/  LDC R1, c[0x0][0x37c] ;  /* 0x0000df00ff017b82 */ /* 0x000fe20000000800 */
[----:B------:R-:W0:Y:S01]  /*0010*/  S2R R5, SR_TID.X ;  /* 0x0000000000057919 */ /* 0x000e220000002100 */
[----:B------:R-:W1:Y:S01]  /*0020*/  LDCU.64 UR8, c[0x0][0x358] ;  /* 0x00006b00ff0877ac */ /* 0x000e620008000a00 */
[----:B------:R-:W-:Y:S01]  /*0030*/  BSSY.RECONVERGENT B0, `(.L_x_10) ;  /* 0x0000064000007945 */ /* 0x000fe20003800200 */
[----:B------:R-:W2:Y:S01]  /*0040*/  S2R R2, SR_CTAID.X ;  /* 0x0000000000027919 */ /* 0x000ea20000002500 */
[----:B0-----:R-:W-:-:S13]  /*0050*/  ISETP.NE.AND P0, PT, R5, RZ, PT ;  /* 0x000000ff0500720c */ /* 0x001fda0003f05270 */
[----:B-12---:R-:W-:Y:S05]  /*0060*/  @P0 BRA `(.L_x_11) ;  /* 0x0000000400800947 */ /* 0x006fea0003800000 */
[----:B------:R-:W0:Y:S01]  /*0070*/  S2UR UR5, SR_CgaCtaId ;  /* 0x00000000000579c3 */ /* 0x000e220000008800 */
[----:B------:R-:W-:Y:S01]  /*0080*/  ISETP.NE.AND P0, PT, R2, RZ, PT ;  /* 0x000000ff0200720c */ /* 0x000fe20003f05270 */
[----:B------:R-:W-:Y:S02]  /*0090*/  UMOV UR4, 0x400 ;  /* 0x0000040000047882 */ /* 0x000fe40000000000 */
[----:B0-----:R-:W-:-:S09]  /*00a0*/  ULEA UR4, UR5, UR4, 0x18 ;  /* 0x0000000405047291 */ /* 0x001fd2000f8ec0ff */
[----:B------:R-:W-:Y:S01]  /*00b0*/  STS [UR4], RZ ;  /* 0x000000ffff007988 */ /* 0x000fe20008000804 */
[----:B------:R-:W-:Y:S05]  /*00c0*/  @!P0 BRA `(.L_x_11) ;  /* 0x0000000400688947 */ /* 0x000fea0003800000 */
[C---:B------:R-:W-:Y:S01]  /*00d0*/  ISETP.GE.U32.AND P1, PT, R2.reuse, 0x10, PT ;  /* 0x000000100200780c */ /* 0x040fe20003f26070 */
[----:B------:R-:W-:Y:S01]  /*00e0*/  HFMA2 R0, -RZ, RZ, 0, 0 ;  /* 0x00000000ff007431 */ /* 0x000fe200000001ff */
[----:B------:R-:W-:Y:S01]  /*00f0*/  LOP3.LUT R24, R2, 0xf, RZ, 0xc0, !PT ;  /* 0x0000000f02187812 */ /* 0x000fe200078ec0ff */
[----:B------:R-:W-:-:S03]  /*0100*/  IMAD.MOV.U32 R3, RZ, RZ, RZ ;  /* 0x000000ffff037224 */ /* 0x000fc600078e00ff */
[----:B------:R-:W-:-:S07]  /*0110*/  ISETP.NE.AND P0, PT, R24, RZ, PT ;  /* 0x000000ff1800720c */ /* 0x000fce0003f05270 */
[----:B------:R-:W-:Y:S06]  /*0120*/  @!P1 BRA `(.L_x_12) ;  /* 0x0000000000989947 */ /* 0x000fec0003800000 */
[----:B------:R-:W0:Y:S01]  /*0130*/  LDCU.64 UR6, c[0x0][0x380] ;  /* 0x00007000ff0677ac */ /* 0x000e220008000a00 */
[----:B------:R-:W-:Y:S02]  /*0140*/  LOP3.LUT R3, R2, 0x7ffffff0, RZ, 0xc0, !PT ;  /* 0x7ffffff002037812 */ /* 0x000fe400078ec0ff */
[----:B------:R-:W-:-:S03]  /*0150*/  MOV R0, RZ ;  /* 0x000000ff00007202 */ /* 0x000fc60000000f00 */
[----:B------:R-:W-:Y:S01]  /*0160*/  IMAD.MOV R8, RZ, RZ, -R3 ;  /* 0x000000ffff087224 */ /* 0x000fe200078e0a03 */
[----:B0-----:R-:W-:-:S04]  /*0170*/  UIADD3 UR5, UP0, UPT, UR6, 0x20, URZ ;  /* 0x0000002006057890 */ /* 0x001fc8000ff1e0ff */
[----:B------:R-:W-:Y:S02]  /*0180*/  UIADD3.X UR6, UPT, UPT, URZ, UR7, URZ, UP0, !UPT ;  /* 0x00000007ff067290 */ /* 0x000fe400087fe4ff */
[----:B------:R-:W-:-:S04]  /*0190*/  MOV R13, UR5 ;  /* 0x00000005000d7c02 */ /* 0x000fc80008000f00 */
[----:B------:R-:W-:-:S07]  /*01a0*/  IMAD.U32 R7, RZ, RZ, UR6 ;  /* 0x00000006ff077e24 */ /* 0x000fce000f8e00ff */
.L_x_13:
[----:B------:R-:W-:-:S05]  /*01b0*/  MOV R6, R13 ;  /* 0x0000000d00067202 */ /* 0x000fca0000000f00 */
        /* <DEDUP_REMOVED lines=15> */
[----:B------:R0:W5:Y:S01]  /*02b0*/  LDG.E R11, desc[UR8][R6.64+0x1c] ;  /* 0x00001c08060b7981 */ /* 0x000162000c1e1900 */
[----:B------:R-:W-:-:S05]  /*02c0*/  VIADD R8, R8, 0x10 ;  /* 0x0000001008087836 */ /* 0x000fca0000000000 */
[----:B------:R-:W-:Y:S02]  /*02d0*/  ISETP.NE.AND P1, PT, R8, RZ, PT ;  /* 0x000000ff0800720c */ /* 0x000fe40003f25270 */
[----:B--2---:R-:W-:Y:S02]  /*02e0*/  IADD3 R12, PT, PT, R12, R0, R13 ;  /* 0x000000000c0c7210 */ /* 0x004fe40007ffe00d */
[----:B------:R-:W-:-:S04]  /*02f0*/  IADD3 R13, P2, PT, R6, 0x40, RZ ;  /* 0x00000040060d7810 */ /* 0x000fc80007f5e0ff */
[----:B0-----:R-:W-:Y:S02]  /*0300*/  IADD3.X R7, PT, PT, RZ, R7, RZ, P2, !PT ;  /* 0x00000007ff077210 */ /* 0x001fe400017fe4ff */
[----:B---3--:R-:W-:-:S04]  /*0310*/  IADD3 R12, PT, PT, R14, R12, R15 ;  /* 0x0000000c0e0c7210 */ /* 0x008fc80007ffe00f */
[----:B----4-:R-:W-:-:S04]  /*0320*/  IADD3 R12, PT, PT, R16, R12, R17 ;  /* 0x0000000c100c7210 */ /* 0x010fc80007ffe011 */
[----:B-----5:R-:W-:-:S04]  /*0330*/  IADD3 R12, PT, PT, R18, R12, R19 ;  /* 0x0000000c120c7210 */ /* 0x020fc80007ffe013 */
[----:B------:R-:W-:-:S04]  /*0340*/  IADD3 R12, PT, PT, R20, R12, R21 ;  /* 0x0000000c140c7210 */ /* 0x000fc80007ffe015 */
[----:B------:R-:W-:-:S04]  /*0350*/  IADD3 R12, PT, PT, R22, R12, R23 ;  /* 0x0000000c160c7210 */ /* 0x000fc80007ffe017 */
[----:B------:R-:W-:-:S04]  /*0360*/  IADD3 R9, PT, PT, R10, R12, R9 ;  /* 0x0000000c0a097210 */ /* 0x000fc80007ffe009 */
[----:B------:R-:W-:Y:S01]  /*0370*/  IADD3 R0, PT, PT, R11, R9, R4 ;  /* 0x000000090b007210 */ /* 0x000fe20007ffe004 */
[----:B------:R-:W-:Y:S06]  /*0380*/  @P1 BRA `(.L_x_13) ;  /* 0xfffffffc00881947 */ /* 0x000fec000383ffff */
.L_x_12:
[----:B------:R-:W-:Y:S05]  /*0390*/  @!P0 BRA `(.L_x_14) ;  /* 0x0000000000b08947 */ /* 0x000fea0003800000 */
[----:B------:R-:W-:Y:S02]  /*03a0*/  ISETP.GE.U32.AND P0, PT, R24, 0x8, PT ;  /* 0x000000081800780c */ /* 0x000fe40003f06070 */
[----:B------:R-:W-:-:S04]  /*03b0*/  LOP3.LUT R14, R2, 0x7, RZ, 0xc0, !PT ;  /* 0x00000007020e7812 */ /* 0x000fc800078ec0ff */
[----:B------:R-:W-:-:S07]  /*03c0*/  ISETP.NE.AND P1, PT, R14, RZ, PT ;  /* 0x000000ff0e00720c */ /* 0x000fce0003f25270 */
[----:B------:R-:W-:Y:S06]  /*03d0*/  @!P0 BRA `(.L_x_15) ;  /* 0x00000000003c8947 */ /* 0x000fec0003800000 */
[----:B------:R-:W0:Y:S02]  /*03e0*/  LDC.64 R6, c[0x0][0x380] ;  /* 0x0000e000ff067b82 */ /* 0x000e240000000a00 */
[----:B0-----:R-:W-:-:S05]  /*03f0*/  IMAD.WIDE.U32 R6, R3, 0x4, R6 ;  /* 0x0000000403067825 */ /* 0x001fca00078e0006 */
        /* <DEDUP_REMOVED lines=9> */
[----:B--2---:R-:W-:-:S04]  /*0490*/  IADD3 R4, PT, PT, R4, R0, R9 ;  /* 0x0000000004047210 */ /* 0x004fc80007ffe009 */
[----:B---3--:R-:W-:-:S04]  /*04a0*/  IADD3 R4, PT, PT, R8, R4, R11 ;  /* 0x0000000408047210 */ /* 0x008fc80007ffe00b */
[----:B----4-:R-:W-:-:S04]  /*04b0*/  IADD3 R4, PT, PT, R10, R4, R13 ;  /* 0x000000040a047210 */ /* 0x010fc80007ffe00d */
[----:B-----5:R-:W-:-:S07]  /*04c0*/  IADD3 R0, PT, PT, R12, R4, R15 ;  /* 0x000000040c007210 */ /* 0x020fce0007ffe00f */
.L_x_15:
        /* <DEDUP_REMOVED lines=10> */
[----:B------:R-:W3:Y:S01]  /*0570*/  LDG.E R10, desc[UR8][R6.64+0xc] ;  /* 0x00000c08060a7981 */ /* 0x000ee2000c1e1900 */
[----:B------:R-:W-:-:S02]  /*0580*/  IADD3 R3, PT, PT, R3, 0x4, RZ ;  /* 0x0000000403037810 */ /* 0x000fc40007ffe0ff */
[----:B--2---:R-:W-:-:S04]  /*0590*/  IADD3 R0, PT, PT, R8, R0, R9 ;  /* 0x0000000008007210 */ /* 0x004fc80007ffe009 */
[----:B---3--:R-:W-:-:S07]  /*05a0*/  IADD3 R0, PT, PT, R10, R0, R11 ;  /* 0x000000000a007210 */ /* 0x008fce0007ffe00b */
.L_x_16:
[----:B------:R-:W-:Y:S05]  /*05b0*/  @!P1 BRA `(.L_x_14) ;  /* 0x0000000000289947 */ /* 0x000fea0003800000 */
[----:B------:R-:W0:Y:S01]  /*05c0*/  LDC.64 R6, c[0x0][0x380] ;  /* 0x0000e000ff067b82 */ /* 0x000e220000000a00 */
[----:B------:R-:W-:Y:S02]  /*05d0*/  IMAD.MOV R4, RZ, RZ, -R4 ;  /* 0x000000ffff047224 */ /* 0x000fe400078e0a04 */
[----:B0-----:R-:W-:-:S07]  /*05e0*/  IMAD.WIDE.U32 R6, R3, 0x4, R6 ;  /* 0x0000000403067825 */ /* 0x001fce00078e0006 */
.L_x_17:
[----:B------:R0:W2:Y:S01]  /*05f0*/  LDG.E R3, desc[UR8][R6.64] ;  /* 0x0000000806037981 */ /* 0x0000a2000c1e1900 */
[----:B------:R-:W-:-:S04]  /*0600*/  IADD3 R4, PT, PT, R4, 0x1, RZ ;  /* 0x0000000104047810 */ /* 0x000fc80007ffe0ff */
[----:B------:R-:W-:Y:S02]  /*0610*/  ISETP.NE.AND P0, PT, R4, RZ, PT ;  /* 0x000000ff0400720c */ /* 0x000fe40003f05270 */
[----:B0-----:R-:W-:-:S04]  /*0620*/  IADD3 R6, P1, PT, R6, 0x4, RZ ;  /* 0x0000000406067810 */ /* 0x001fc80007f3e0ff */
[----:B------:R-:W-:Y:S01]  /*0630*/  IADD3.X R7, PT, PT, RZ, R7, RZ, P1, !PT ;  /* 0x00000007ff077210 */ /* 0x000fe20000ffe4ff */
[----:B--2---:R-:W-:-:S06]  /*0640*/  IMAD.IADD R0, R3, 0x1, R0 ;  /* 0x0000000103007824 */ /* 0x004fcc00078e0200 */
[----:B------:R-:W-:Y:S05]  /*0650*/  @P0 BRA `(.L_x_17) ;  /* 0xfffffffc00e40947 */ /* 0x000fea000383ffff */
.L_x_14:
[----:B------:R0:W-:Y:S02]  /*0660*/  STS [UR4], R0 ;  /* 0x00000000ff007988 */ /* 0x0001e40008000804 */
.L_x_11:
[----:B------:R-:W-:Y:S05]  /*0670*/  BSYNC.RECONVERGENT B0 ;  /* 0x0000000000007941 */ /* 0x000fea0003800200 */
.L_x_10:
[----:B------:R-:W1:Y:S08]  /*0680*/  LDC.64 R6, c[0x0][0x380] ;  /* 0x0000e000ff067b82 */ /* 0x000e700000000a00 */
[----:B0-----:R-:W0:Y:S01]  /*0690*/  LDC R0, c[0x0][0x388] ;  /* 0x0000e200ff007b82 */ /* 0x001e220000000800 */
[----:B-1----:R-:W-:-:S07]  /*06a0*/  IMAD.WIDE.U32 R6, R2, 0x4, R6 ;  /* 0x0000000402067825 */ /* 0x002fce00078e0006 */
[----:B------:R-:W-:Y:S06]  /*06b0*/  BAR.SYNC.DEFER_BLOCKING 0x0 ;  /* 0x0000000000007b1d */ /* 0x000fec0000010000 */
[----:B------:R-:W2:Y:S01]  /*06c0*/  LDG.E R6, desc[UR8][R6.64] ;  /* 0x0000000806067981 */ /* 0x000ea2000c1e1900 */
[----:B0-----:R-:W-:-:S04]  /*06d0*/  ISETP.GE.AND P0, PT, R0, 0x1, PT ;  /* 0x000000010000780c */ /* 0x001fc80003f06270 */
[----:B--2---:R-:W-:-:S13]  /*06e0*/  ISETP.GE.U32.OR P0, PT, R5, R6, !P0 ;  /* 0x000000060500720c */ /* 0x004fda0004706470 */
[----:B------:R-:W-:Y:S05]  /*06f0*/  @P0 EXIT ;  /* 0x000000000000094d */ /* 0x000fea0003800000 */
[----:B------:R-:W0:Y:S01]  /*0700*/  S2UR UR5, SR_CgaCtaId ;  /* 0x00000000000579c3 */ /* 0x000e220000008800 */
[----:B------:R-:W-:Y:S01]  /*0710*/  UMOV UR4, 0x400 ;  /* 0x0000040000047882 */ /* 0x000fe20000000000 */
[C---:B------:R-:W-:Y:S02]  /*0720*/  ISETP.GE.U32.AND P0, PT, R0.reuse, 0x10, PT ;  /* 0x000000100000780c */ /* 0x040fe40003f06070 */
[----:B------:R-:W-:-:S04]  /*0730*/  LOP3.LUT R4, R0, 0xf, RZ, 0xc0, !PT ;  /* 0x0000000f00047812 */ /* 0x000fc800078ec0ff */
[----:B------:R-:W-:Y:S01]  /*0740*/  ISETP.NE.AND P1, PT, R4, RZ, PT ;  /* 0x000000ff0400720c */ /* 0x000fe20003f25270 */
[----:B0-----:R-:W-:-:S09]  /*0750*/  ULEA UR4, UR5, UR4, 0x18 ;  /* 0x0000000405047291 */ /* 0x001fd2000f8ec0ff */
[----:B------:R-:W0:Y:S02]  /*0760*/  LDS R6, [UR4] ;  /* 0x00000004ff067984 */ /* 0x000e240008000800 */
[----:B------:R-:W1:Y:S02]  /*0770*/  LDCU UR4, c[0x0][0x360] ;  /* 0x00006c00ff0477ac */ /* 0x000e640008000800 */
[--C-:B-1----:R-:W-:Y:S02]  /*0780*/  IMAD R3, R2, UR4, R5.reuse ;  /* 0x0000000402037c24 */ /* 0x102fe4000f8e0205 */
[----:B------:R-:W-:Y:S02]  /*0790*/  HFMA2 R2, -RZ, RZ, 0, 0 ;  /* 0x00000000ff027431 */ /* 0x000fe400000001ff */
[----:B0-----:R-:W-:Y:S01]  /*07a0*/  IMAD.IADD R5, R6, 0x1, R5 ;  /* 0x0000000106057824 */ /* 0x001fe200078e0205 */
[----:B------:R-:W-:Y:S06]  /*07b0*/  @!P0 BRA `(.L_x_18) ;  /* 0x0000000400248947 */ /* 0x000fec0003800000 */
[----:B------:R-:W-:Y:S01]  /*07c0*/  LOP3.LUT R2, R0, 0x7ffffff0, RZ, 0xc0, !PT ;  /* 0x7ffffff000027812 */ /* 0x000fe200078ec0ff */
[----:B------:R-:W-:-:S06]  /*07d0*/  UMOV UR4, URZ ;  /* 0x000000ff00047c82 */ /* 0x000fcc0008000000 */
.L_x_19:
[----:B0-----:R-:W0:Y:S01]  /*07e0*/  LDC.64 R8, c[0x0][0x390] ;  /* 0x0000e400ff087b82 */ /* 0x001e220000000a00 */
[----:B------:R-:W-:-:S04]  /*07f0*/  IMAD R7, R3, R0, UR4 ;  /* 0x0000000403077e24 */ /* 0x000fc8000f8e0200 */
[----:B0-----:R-:W-:-:S03]  /*0800*/  IMAD.WIDE R8, R7, 0x4, R8 ;  /* 0x0000000407087825 */ /* 0x001fc600078e0208 */
[----:B------:R-:W0:Y:S02]  /*0810*/  LDC.64 R6, c[0x0][0x398] ;  /* 0x0000e600ff067b82 */ /* 0x000e240000000a00 */
[----:B------:R-:W2:Y:S01]  /*0820*/  LDG.E R19, desc[UR8][R8.64] ;  /* 0x0000000808137981 */ /* 0x000ea2000c1e1900 */
[----:B------:R-:W-:-:S04]  /*0830*/  IMAD R11, R5, R0, UR4 ;  /* 0x00000004050b7e24 */ /* 0x000fc8000f8e0200 */
[----:B0-----:R-:W-:-:S05]  /*0840*/  IMAD.WIDE.U32 R12, R11, 0x4, R6 ;  /* 0x000000040b0c7825 */ /* 0x001fca00078e0006 */
[----:B--2---:R0:W-:Y:S04]  /*0850*/  STG.E desc[UR8][R12.64], R19 ;  /* 0x000000130c007986 */ /* 0x0041e8000c101908 */
[----:B------:R-:W2:Y:S01]  /*0860*/  LDG.E R21, desc[UR8][R8.64+0x4] ;  /* 0x0000040808157981 */ /* 0x000ea2000c1e1900 */
[----:B------:R-:W-:-:S04]  /*0870*/  VIADD R15, R11, 0x1 ;  /* 0x000000010b0f7836 */ /* 0x000fc80000000000 */
[----:B------:R-:W-:Y:S01]  /*0880*/  IMAD.WIDE.U32 R14, R15, 0x4, R6 ;  /* 0x000000040f0e7825 */ /* 0x000fe200078e0006 */
[----:B------:R-:W-:-:S04]  /*0890*/  IADD3 R17, PT, PT, R11, 0x2, RZ ;  /* 0x000000020b117810 */ /* 0x000fc80007ffe0ff */
[----:B--2---:R1:W-:Y:S04]  /*08a0*/  STG.E desc[UR8][R14.64], R21 ;  /* 0x000000150e007986 */ /* 0x0043e8000c101908 */
[----:B------:R-:W2:Y:S01]  /*08b0*/  LDG.E R23, desc[UR8][R8.64+0x8] ;  /* 0x0000080808177981 */ /* 0x000ea2000c1e1900 */
[----:B------:R-:W-:-:S04]  /*08c0*/  IMAD.WIDE.U32 R16, R17, 0x4, R6 ;  /* 0x0000000411107825 */ /* 0x000fc800078e0006 */
[----:B------:R-:W-:Y:S01]  /*08d0*/  VIADD R27, R11, 0x3 ;  /* 0x000000030b1b7836 */ /* 0x000fe20000000000 */
[----:B--2---:R2:W-:Y:S04]  /*08e0*/  STG.E desc[UR8][R16.64], R23 ;  /* 0x0000001710007986 */ /* 0x0045e8000c101908 */
[----:B------:R-:W3:Y:S01]  /*08f0*/  LDG.E R25, desc[UR8][R8.64+0xc] ;  /* 0x00000c0808197981 */ /* 0x000ee2000c1e1900 */
[----:B0-----:R-:W-:Y:S01]  /*0900*/  IMAD.WIDE.U32 R12, R27, 0x4, R6 ;  /* 0x000000041b0c7825 */ /* 0x001fe200078e0006 */
[----:B------:R-:W-:-:S04]  /*0910*/  IADD3 R27, PT, PT, R11, 0x4, RZ ;  /* 0x000000040b1b7810 */ /* 0x000fc80007ffe0ff */
[----:B---3--:R0:W-:Y:S04]  /*0920*/  STG.E desc[UR8][R12.64], R25 ;  /* 0x000000190c007986 */ /* 0x0081e8000c101908 */
[----:B------:R-:W3:Y:S01]  /*0930*/  LDG.E R19, desc[UR8][R8.64+0x10] ;  /* 0x0000100808137981 */ /* 0x000ee2000c1e1900 */
[----:B-1----:R-:W-:-:S04]  /*0940*/  IMAD.WIDE.U32 R14, R27, 0x4, R6 ;  /* 0x000000041b0e7825 */ /* 0x002fc800078e0006 */
[----:B------:R-:W-:Y:S01]  /*0950*/  VIADD R27, R11, 0x5 ;  /* 0x000000050b1b7836 */ /* 0x000fe20000000000 */
[----:B---3--:R1:W-:Y:S04]  /*0960*/  STG.E desc[UR8][R14.64], R19 ;  /* 0x000000130e007986 */ /* 0x0083e8000c101908 */
[----:B------:R-:W3:Y:S01]  /*0970*/  LDG.E R21, desc[UR8][R8.64+0x14] ;  /* 0x0000140808157981 */ /* 0x000ee2000c1e1900 */
[----:B--2---:R-:W-:Y:S01]  /*0980*/  IMAD.WIDE.U32 R16, R27, 0x4, R6 ;  /* 0x000000041b107825 */ /* 0x004fe200078e0006 */
[----:B------:R-:W-:-:S04]  /*0990*/  IADD3 R27, PT, PT, R11, 0x6, RZ ;  /* 0x000000060b1b7810 */ /* 0x000fc80007ffe0ff */
[----:B---3--:R2:W-:Y:S04]  /*09a0*/  STG.E desc[UR8][R16.64], R21 ;  /* 0x0000001510007986 */ /* 0x0085e8000c101908 */
[----:B------:R-:W3:Y:S01]  /*09b0*/  LDG.E R23, desc[UR8][R8.64+0x18] ;  /* 0x0000180808177981 */ /* 0x000ee2000c1e1900 */
[----:B0-----:R-:W-:-:S04]  /*09c0*/  IMAD.WIDE.U32 R12, R27, 0x4, R6 ;  /* 0x000000041b0c7825 */ /* 0x001fc800078e0006 */
[----:B------:R-:W-:Y:S01]  /*09d0*/  VIADD R27, R11, 0x7 ;  /* 0x000000070b1b7836 */ /* 0x000fe20000000000 */
[----:B---3--:R0:W-:Y:S04]  /*09e0*/  STG.E desc[UR8][R12.64], R23 ;  /* 0x000000170c007986 */ /* 0x0081e8000c101908 */
[----:B------:R-:W3:Y:S01]  /*09f0*/  LDG.E R25, desc[UR8][R8.64+0x1c] ;  /* 0x00001c0808197981 */ /* 0x000ee2000c1e1900 */
[----:B-1----:R-:W-:Y:S01]  /*0a00*/  IMAD.WIDE.U32 R14, R27, 0x4, R6 ;  /* 0x000000041b0e7825 */ /* 0x002fe200078e0006 */
[----:B------:R-:W-:-:S04]  /*0a10*/  IADD3 R27, PT, PT, R11, 0x8, RZ ;  /* 0x000000080b1b7810 */ /* 0x000fc80007ffe0ff */
[----:B---3--:R1:W-:Y:S04]  /*0a20*/  STG.E desc[UR8][R14.64], R25 ;  /* 0x000000190e007986 */ /* 0x0083e8000c101908 */
[----:B------:R-:W3:Y:S01]  /*0a30*/  LDG.E R19, desc[UR8][R8.64+0x20] ;  /* 0x0000200808137981 */ /* 0x000ee2000c1e1900 */
[----:B--2---:R-:W-:-:S04]  /*0a40*/  IMAD.WIDE.U32 R16, R27, 0x4, R6 ;  /* 0x000000041b107825 */ /* 0x004fc800078e0006 */
[----:B------:R-:W-:Y:S01]  /*0a50*/  VIADD R27, R11, 0x9 ;  /* 0x000000090b1b7836 */ /* 0x000fe20000000000 */
[----:B---3--:R2:W-:Y:S04]  /*0a60*/  STG.E desc[UR8][R16.64], R19 ;  /* 0x0000001310007986 */ /* 0x0085e8000c101908 */
        /* <DEDUP_REMOVED lines=24> */
[----:B------:R-:W2:Y:S01]  /*0bf0*/  LDG.E R25, desc[UR8][R8.64+0x3c] ;  /* 0x00003c0808197981 */ /* 0x000ea2000c1e1900 */
[----:B------:R-:W-:Y:S01]  /*0c00*/  IMAD.WIDE.U32 R6, R11, 0x4, R6 ;  /* 0x000000040b067825 */ /* 0x000fe200078e0006 */
[----:B------:R-:W-:-:S06]  /*0c10*/  UIADD3 UR4, UPT, UPT, UR4, 0x10, URZ ;  /* 0x0000001004047890 */ /* 0x000fcc000fffe0ff */
[----:B------:R-:W-:Y:S01]  /*0c20*/  ISETP.NE.AND P0, PT, R2, UR4, PT ;  /* 0x0000000402007c0c */ /* 0x000fe2000bf05270 */
[----:B--2---:R0:W-:-:S12]  /*0c30*/  STG.E desc[UR8][R6.64], R25 ;  /* 0x0000001906007986 */ /* 0x0041d8000c101908 */
[----:B------:R-:W-:Y:S05]  /*0c40*/  @P0 BRA `(.L_x_19) ;  /* 0xfffffff800e40947 */ /* 0x000fea000383ffff */
.L_x_18:
[----:B------:R-:W-:Y:S05]  /*0c50*/  @!P1 EXIT ;  /* 0x000000000000994d */ /* 0x000fea0003800000 */
[----:B------:R-:W-:Y:S02]  /*0c60*/  ISETP.GE.U32.AND P0, PT, R4, 0x8, PT ;  /* 0x000000080400780c */ /* 0x000fe40003f06070 */
[----:B------:R-:W-:-:S04]  /*0c70*/  LOP3.LUT R10, R0, 0x7, RZ, 0xc0, !PT ;  /* 0x00000007000a7812 */ /* 0x000fc800078ec0ff */
[----:B------:R-:W-:-:S07]  /*0c80*/  ISETP.NE.AND P1, PT, R10, RZ, PT ;  /* 0x000000ff0a00720c */ /* 0x000fce0003f25270 */
[----:B------:R-:W-:Y:S06]  /*0c90*/  @!P0 BRA `(.L_x_20) ;  /* 0x0000000000948947 */ /* 0x000fec0003800000 */
[----:B0-----:R-:W0:Y:S01]  /*0ca0*/  LDC.64 R6, c[0x0][0x390] ;  /* 0x0000e400ff067b82 */ /* 0x001e220000000a00 */
[----:B------:R-:W-:-:S04]  /*0cb0*/  IMAD R9, R3, R0, R2 ;  /* 0x0000000003097224 */ /* 0x000fc800078e0202 */
[----:B0-----:R-:W-:-:S03]  /*0cc0*/  IMAD.WIDE R6, R9, 0x4, R6 ;  /* 0x0000000409067825 */ /* 0x001fc600078e0206 */
[----:B------:R-:W0:Y:S02]  /*0cd0*/  LDC.64 R8, c[0x0][0x398] ;  /* 0x0000e600ff087b82 */ /* 0x000e240000000a00 */
[----:B------:R-:W2:Y:S01]  /*0ce0*/  LDG.E R19, desc[UR8][R6.64] ;  /* 0x0000000806137981 */ /* 0x000ea2000c1e1900 */
[----:B------:R-:W-:-:S04]  /*0cf0*/  IMAD R11, R5, R0, R2 ;  /* 0x00000000050b7224 */ /* 0x000fc800078e0202 */
[----:B0-----:R-:W-:-:S05]  /*0d00*/  IMAD.WIDE.U32 R12, R11, 0x4, R8 ;  /* 0x000000040b0c7825 */ /* 0x001fca00078e0008 */
[----:B--2---:R0:W-:Y:S04]  /*0d10*/  STG.E desc[UR8][R12.64], R19 ;  /* 0x000000130c007986 */ /* 0x0041e8000c101908 */
[----:B------:R-:W2:Y:S01]  /*0d20*/  LDG.E R21, desc[UR8][R6.64+0x4] ;  /* 0x0000040806157981 */ /* 0x000ea2000c1e1900 */
[----:B------:R-:W-:-:S05]  /*0d30*/  IADD3 R15, PT, PT, R11, 0x1, RZ ;  /* 0x000000010b0f7810 */ /* 0x000fca0007ffe0ff */
[----:B------:R-:W-:-:S05]  /*0d40*/  IMAD.WIDE.U32 R14, R15, 0x4, R8 ;  /* 0x000000040f0e7825 */ /* 0x000fca00078e0008 */
[----:B--2---:R1:W-:Y:S04]  /*0d50*/  STG.E desc[UR8][R14.64], R21 ;  /* 0x000000150e007986 */ /* 0x0043e8000c101908 */
[----:B------:R-:W2:Y:S01]  /*0d60*/  LDG.E R23, desc[UR8][R6.64+0x8] ;  /* 0x0000080806177981 */ /* 0x000ea2000c1e1900 */
[----:B------:R-:W-:-:S04]  /*0d70*/  VIADD R17, R11, 0x2 ;  /* 0x000000020b117836 */ /* 0x000fc80000000000 */
[----:B------:R-:W-:Y:S01]  /*0d80*/  IMAD.WIDE.U32 R16, R17, 0x4, R8 ;  /* 0x0000000411107825 */ /* 0x000fe200078e0008 */
[----:B------:R-:W-:-:S04]  /*0d90*/  IADD3 R27, PT, PT, R11, 0x3, RZ ;  /* 0x000000030b1b7810 */ /* 0x000fc80007ffe0ff */
[----:B--2---:R2:W-:Y:S04]  /*0da0*/  STG.E desc[UR8][R16.64], R23 ;  /* 0x0000001710007986 */ /* 0x0045e8000c101908 */
        /* <DEDUP_REMOVED lines=13> */
[----:B0-----:R-:W-:Y:S01]  /*0e80*/  IMAD.WIDE.U32 R12, R27, 0x4, R8 ;  /* 0x000000041b0c7825 */ /* 0x001fe200078e0008 */
[----:B------:R-:W-:-:S04]  /*0e90*/  IADD3 R11, PT, PT, R11, 0x7, RZ ;  /* 0x000000070b0b7810 */ /* 0x000fc80007ffe0ff */
[----:B--2---:R1:W-:Y:S04]  /*0ea0*/  STG.E desc[UR8][R12.64], R23 ;  /* 0x000000170c007986 */ /* 0x0043e8000c101908 */
[----:B------:R-:W2:Y:S01]  /*0eb0*/  LDG.E R25, desc[UR8][R6.64+0x1c] ;  /* 0x00001c0806197981 */ /* 0x000ea2000c1e1900 */
[----:B------:R-:W-:-:S04]  /*0ec0*/  IMAD.WIDE.U32 R8, R11, 0x4, R8 ;  /* 0x000000040b087825 */ /* 0x000fc800078e0008 */
[----:B------:R-:W-:Y:S01]  /*0ed0*/  VIADD R2, R2, 0x8 ;  /* 0x0000000802027836 */ /* 0x000fe20000000000 */
[----:B--2---:R1:W-:Y:S06]  /*0ee0*/  STG.E desc[UR8][R8.64], R25 ;  /* 0x0000001908007986 */ /* 0x0043ec000c101908 */
.L_x_20:
[----:B------:R-:W-:Y:S05]  /*0ef0*/  @!P1 EXIT ;  /* 0x000000000000994d */ /* 0x000fea0003800000 */
[----:B------:R-:W-:Y:S02]  /*0f00*/  ISETP.GE.U32.AND P0, PT, R10, 0x4, PT ;  /* 0x000000040a00780c */ /* 0x000fe40003f06070 */
[----:B------:R-:W-:-:S04]  /*0f10*/  LOP3.LUT R4, R0, 0x3, RZ, 0xc0, !PT ;  /* 0x0000000300047812 */ /* 0x000fc800078ec0ff */
[----:B------:R-:W-:-:S07]  /*0f20*/  ISETP.NE.AND P1, PT, R4, RZ, PT ;  /* 0x000000ff0400720c */ /* 0x000fce0003f25270 */
[----:B------:R-:W-:Y:S06]  /*0f30*/  @!P0 BRA `(.L_x_21) ;  /* 0x0000000000548947 */ /* 0x000fec0003800000 */
[----:B-1----:R-:W1:Y:S01]  /*0f40*/  LDC.64 R8, c[0x0][0x390] ;  /* 0x0000e400ff087b82 */ /* 0x002e620000000a00 */
[----:B0-----:R-:W-:-:S04]  /*0f50*/  IMAD R7, R3, R0, R2 ;  /* 0x0000000003077224 */ /* 0x001fc800078e0202 */
[----:B-1----:R-:W-:-:S03]  /*0f60*/  IMAD.WIDE R8, R7, 0x4, R8 ;  /* 0x0000000407087825 */ /* 0x002fc600078e0208 */
[----:B------:R-:W0:Y:S02]  /*0f70*/  LDC.64 R6, c[0x0][0x398] ;  /* 0x0000e600ff067b82 */ /* 0x000e240000000a00 */
[----:B------:R-:W2:Y:S01]  /*0f80*/  LDG.E R17, desc[UR8][R8.64] ;  /* 0x0000000808117981 */ /* 0x000ea2000c1e1900 */
[----:B------:R-:W-:-:S04]  /*0f90*/  IMAD R25, R5, R0, R2 ;  /* 0x0000000005197224 */ /* 0x000fc800078e0202 */
[----:B0-----:R-:W-:-:S05]  /*0fa0*/  IMAD.WIDE.U32 R10, R25, 0x4, R6 ;  /* 0x00000004190a7825 */ /* 0x001fca00078e0006 */
[----:B--2---:R2:W-:Y:S04]  /*0fb0*/  STG.E desc[UR8][R10.64], R17 ;  /* 0x000000110a007986 */ /* 0x0045e8000c101908 */
[----:B------:R-:W3:Y:S01]  /*0fc0*/  LDG.E R19, desc[UR8][R8.64+0x4] ;  /* 0x0000040808137981 */ /* 0x000ee2000c1e1900 */
[----:B------:R-:W-:-:S05]  /*0fd0*/  IADD3 R13, PT, PT, R25, 0x1, RZ ;  /* 0x00000001190d7810 */ /* 0x000fca0007ffe0ff */
[----:B------:R-:W-:-:S05]  /*0fe0*/  IMAD.WIDE.U32 R12, R13, 0x4, R6 ;  /* 0x000000040d0c7825 */ /* 0x000fca00078e0006 */
[----:B---3--:R2:W-:Y:S04]  /*0ff0*/  STG.E desc[UR8][R12.64], R19 ;  /* 0x000000130c007986 */ /* 0x0085e8000c101908 */
[----:B------:R-:W3:Y:S01]  /*1000*/  LDG.E R21, desc[UR8][R8.64+0x8] ;  /* 0x0000080808157981 */ /* 0x000ee2000c1e1900 */
[----:B------:R-:W-:-:S04]  /*1010*/  VIADD R15, R25, 0x2 ;  /* 0x00000002190f7836 */ /* 0x000fc80000000000 */
[----:B------:R-:W-:Y:S01]  /*1020*/  IMAD.WIDE.U32 R14, R15, 0x4, R6 ;  /* 0x000000040f0e7825 */ /* 0x000fe200078e0006 */
[----:B------:R-:W-:-:S04]  /*1030*/  IADD3 R25, PT, PT, R25, 0x3, RZ ;  /* 0x0000000319197810 */ /* 0x000fc80007ffe0ff */
[----:B---3--:R2:W-:Y:S04]  /*1040*/  STG.E desc[UR8][R14.64], R21 ;  /* 0x000000150e007986 */ /* 0x0085e8000c101908 */
[----:B------:R-:W3:Y:S01]  /*1050*/  LDG.E R23, desc[UR8][R8.64+0xc] ;  /* 0x00000c0808177981 */ /* 0x000ee2000c1e1900 */
[----:B------:R-:W-:-:S04]  /*1060*/  IMAD.WIDE.U32 R6, R25, 0x4, R6 ;  /* 0x0000000419067825 */ /* 0x000fc800078e0006 */
[----:B------:R-:W-:Y:S01]  /*1070*/  VIADD R2, R2, 0x4 ;  /* 0x0000000402027836 */ /* 0x000fe20000000000 */
[----:B---3--:R2:W-:Y:S06]  /*1080*/  STG.E desc[UR8][R6.64], R23 ;  /* 0x0000001706007986 */ /* 0x0085ec000c101908 */
.L_x_21:
[----:B------:R-:W-:Y:S05]  /*1090*/  @!P1 EXIT ;  /* 0x000000000000994d */ /* 0x000fea0003800000 */
[----:B0-2---:R-:W0:Y:S01]  /*10a0*/  LDC.64 R6, c[0x0][0x390] ;  /* 0x0000e400ff067b82 */ /* 0x005e220000000a00 */
[-CC-:B------:R-:W-:Y:S02]  /*10b0*/  IMAD R11, R5, R0.reuse, R2.reuse ;  /* 0x00000000050b7224 */ /* 0x180fe400078e0202 */
[----:B-1----:R-:W-:Y:S01]  /*10c0*/  IMAD R13, R3, R0, R2 ;  /* 0x00000000030d7224 */ /* 0x002fe200078e0202 */
[----:B------:R-:W-:-:S04]  /*10d0*/  IADD3 R0, PT, PT, -R4, RZ, RZ ;  /* 0x000000ff04007210 */ /* 0x000fc80007ffe1ff */
[----:B------:R-:W1:Y:S03]  /*10e0*/  LDC.64 R8, c[0x0][0x398] ;  /* 0x0000e600ff087b82 */ /* 0x000e660000000a00 */
.L_x_22:
[----:B0-2---:R-:W-:-:S06]  /*10f0*/  IMAD.WIDE R2, R13, 0x4, R6 ;  /* 0x000000040d027825 */ /* 0x005fcc00078e0206 */
[----:B------:R-:W2:Y:S01]  /*1100*/  LDG.E R3, desc[UR8][R2.64] ;  /* 0x0000000802037981 */ /* 0x000ea2000c1e1900 */
[C---:B-1----:R-:W-:Y:S01]  /*1110*/  IMAD.WIDE.U32 R4, R11.reuse, 0x4, R8 ;  /* 0x000000040b047825 */ /* 0x042fe200078e0008 */
[----:B------:R-:W-:Y:S02]  /*1120*/  IADD3 R11, PT, PT, R11, 0x1, RZ ;  /* 0x000000010b0b7810 */ /* 0x000fe40007ffe0ff */
[----:B------:R-:W-:Y:S01]  /*1130*/  IADD3 R13, PT, PT, R13, 0x1, RZ ;  /* 0x000000010d0d7810 */ /* 0x000fe20007ffe0ff */
[----:B------:R-:W-:-:S05]  /*1140*/  VIADD R0, R0, 0x1 ;  /* 0x0000000100007836 */ /* 0x000fca0000000000 */
[----:B------:R-:W-:Y:S01]  /*1150*/  ISETP.NE.AND P0, PT, R0, RZ, PT ;  /* 0x000000ff0000720c */ /* 0x000fe20003f05270 */
[----:B--2---:R2:W-:-:S12]  /*1160*/  STG.E desc[UR8][R4.64], R3 ;  /* 0x0000000304007986 */ /* 0x0045d8000c101908 */
[----:B------:R-:W-:Y:S05]  /*1170*/  @P0 BRA `(.L_x_22) ;  /* 0xfffffffc00dc0947 */ /* 0x000fea000383ffff */
[----:B------:R-:W-:Y:S05]  /*1180*/  EXIT ;  /* 0x000000000000794d */ /* 0x000fea0003800000 */
.L_x_23:
        /* <DEDUP_REMOVED lines=15> */
.L_x_46:


//--------------------- .text._Z10compactvshPiiS_ --------------------------
	.section	.text._Z10compactvshPiiS_,"ax",@progbits
	.align	128
        .global         _Z10compactvshPiiS_
        .type           _Z10compactvshPiiS_,@function
        .size           _Z10compactvshPiiS_,(.L_x_47 - _Z10compactvshPiiS_)
        .other          _Z10compactvshPiiS_,@"STO_CUDA_ENTRY STV_DEFAULT"
_Z10compactvshPiiS_:
.text._Z10compactvshPiiS_:
[----:B------:R-:W-:Y:S01]  /*0000*/  LDC R1, c[0x0][0x37c] ;  /* 0x0000df00ff017b82 */ /* 0x000fe20000000800 */
[----:B------:R-:W0:Y:S07]  /*0010*/  S2R R5, SR_TID.Y ;  /* 0x0000000000057919 */ /* 0x000e2e0000002200 */
[----:B------:R-:W-:Y:S01]  /*0020*/  S2UR UR5, SR_CTAID.Y ;  /* 0x00000000000579c3 */ /* 0x000fe20000002600 */
[----:B------:R-:W1:Y:S01]  /*0030*/  LDCU UR7, c[0x0][0x360] ;  /* 0x00006c00ff0777ac */ /* 0x000e620008000800 */
[----:B------:R-:W0:Y:S01]  /*0040*/  S2R R0, SR_TID.X ;  /* 0x0000000000007919 */ /* 0x000e220000002100 */
[----:B------:R-:W1:Y:S05]  /*0050*/  LDCU UR4, c[0x0][0x364] ;  /* 0x00006c80ff0477ac */ /* 0x000e6a0008000800 */
[----:B------:R-:W2:Y:S01]  /*0060*/  S2UR UR6, SR_CTAID.X ;  /* 0x00000000000679c3 */ /* 0x000ea20000002500 */
[----:B------:R-:W2:Y:S01]  /*0070*/  LDCU UR9, c[0x0][0x370] ;  /* 0x00006e00ff0977ac */ /* 0x000ea20008000800 */
[----:B------:R-:W3:Y:S06]  /*0080*/  LDCU UR12, c[0x0][0x388] ;  /* 0x00007100ff0c77ac */ /* 0x000eec0008000800 */
[----:B------:R-:W4:Y:S01]  /*0090*/  LDC.64 R2, c[0x0][0x380] ;  /* 0x0000e000ff027b82 */ /* 0x000f220000000a00 */
[----:B------:R-:W5:Y:S01]  /*00a0*/  LDCU.64 UR10, c[0x0][0x358] ;  /* 0x00006b00ff0a77ac */ /* 0x000f620008000a00 */
[----:B-1----:R-:W-:-:S06]  /*00b0*/  UIMAD UR4, UR7, UR4, URZ ;  /* 0x00000004070472a4 */ /* 0x002fcc000f8e02ff */
[----:B------:R-:W1:Y:S01]  /*00c0*/  LDC.64 R6, c[0x0][0x390] ;  /* 0x0000e400ff067b82 */ /* 0x000e620000000a00 */
[----:B--2---:R-:W-:Y:S01]  /*00d0*/  UIMAD UR5, UR5, UR9, UR6 ;  /* 0x00000009050572a4 */ /* 0x004fe2000f8e0206 */
[----:B0-----:R-:W-:-:S03]  /*00e0*/  IMAD R5, R5, UR7, R0 ;  /* 0x0000000705057c24 */ /* 0x001fc6000f8e0200 */
[----:B------:R-:W-:-:S06]  /*00f0*/  UIMAD UR8, UR4, UR5, URZ ;  /* 0x00000005040872a4 */ /* 0x000fcc000f8e02ff */
[----:B------:R-:W-:-:S04]  /*0100*/  VIADD R0, R5, UR8 ;  /* 0x0000000805007c36 */ /* 0x000fc80008000000 */
[----:B---3--:R-:W-:-:S04]  /*0110*/  IMAD R0, R0, UR12, RZ ;  /* 0x0000000c00007c24 */ /* 0x008fc8000f8e02ff */
[----:B----4-:R-:W-:-:S05]  /*0120*/  IMAD.WIDE R2, R0, 0x4, R2 ;  /* 0x0000000400027825 */ /* 0x010fca00078e0202 */
[----:B-----5:R-:W2:Y:S01]  /*0130*/  LDG.E R4, desc[UR10][R2.64] ;  /* 0x0000000a02047981 */ /* 0x020ea2000c1e1900 */
[----:B------:R-:W0:Y:S01]  /*0140*/  S2UR UR7, SR_CgaCtaId ;  /* 0x00000000000779c3 */ /* 0x000e220000008800 */
[----:B------:R-:W-:Y:S01]  /*0150*/  UMOV UR6, 0x400 ;  /* 0x0000040000067882 */ /* 0x000fe20000000000 */
[----:B------:R-:W-:Y:S01]  /*0160*/  ISETP.NE.AND P0, PT, R5, RZ, PT ;  /* 0x000000ff0500720c */ /* 0x000fe20003f05270 */
[----:B-1----:R-:W-:Y:S01]  /*0170*/  IMAD.WIDE R6, R0, 0x4, R6 ;  /* 0x0000000400067825 */ /* 0x002fe200078e0206 */
[----:B------:R-:W-:-:S04]  /*0180*/  UISETP.GE.U32.AND UP0, UPT, UR4, 0x2, UPT ;  /* 0x000000020400788c */ /* 0x000fc8000bf06070 */
[----:B------:R1:W-:Y:S07]  /*0190*/  STG.E desc[UR10][R6.64], RZ ;  /* 0x000000ff06007986 */ /* 0x0003ee000c10190a */
[----:B------:R-:W3:Y:S01]  /*01a0*/  @!P0 S2R R8, SR_CgaCtaId ;  /* 0x0000000000088919 */ /* 0x000ee20000008800 */
[----:B0-----:R-:W-:Y:S01]  /*01b0*/  ULEA UR6, UR7, UR6, 0x18 ;  /* 0x0000000607067291 */ /* 0x001fe2000f8ec0ff */
[----:B--2---:R-:W-:-:S05]  /*01c0*/  ISETP.NE.AND P1, PT, R4, RZ, PT ;  /* 0x000000ff0400720c */ /* 0x004fca0003f25270 */
[----:B------:R-:W-:Y:S02]  /*01d0*/  LEA R4, R5, UR6, 0x2 ;  /* 0x0000000605047c11 */ /* 0x000fe4000f8e10ff */
[----:B------:R-:W-:-:S05]  /*01e0*/  SEL R9, RZ, 0x1, !P1 ;  /* 0x00000001ff097807 */ /* 0x000fca0004800000 */
[----:B------:R1:W-:Y:S01]  /*01f0*/  STS [R4], R9 ;  /* 0x0000000904007388 */ /* 0x0003e20000000800 */
[----:B------:R-:W-:Y:S06]  /*0200*/  BAR.SYNC.DEFER_BLOCKING 0x0 ;  /* 0x0000000000007b1d */ /* 0x000fec0000010000 */
[----:B---3--:R-:W-:Y:S05]  /*0210*/  BRA.U !UP0, `(.L_x_24) ;  /* 0x0000000108387547 */ /* 0x008fea000b800000 */
[----:B------:R-:W-:-:S05]  /*0220*/  UMOV UR7, 0x1 ;  /* 0x0000000100077882 */ /* 0x000fca0000000000 */
.L_x_25:
[----:B------:R-:W-:-:S13]  /*0230*/  ISETP.GE.U32.AND P1, PT, R5, UR7, PT ;  /* 0x0000000705007c0c */ /* 0x000fda000bf26070 */
[----:B-1----:R-:W-:Y:S01]  /*0240*/  @P1 VIADD R6, R5, -UR7 ;  /* 0x8000000705061c36 */ /* 0x002fe20008000000 */
[----:B------:R-:W-:-:S04]  /*0250*/  USHF.L.U32 UR7, UR7, 0x1, URZ ;  /* 0x0000000107077899 */ /* 0x000fc800080006ff */
[----:B------:R-:W-:Y:S01]  /*0260*/  @P1 LEA R7, R6, UR6, 0x2 ;  /* 0x0000000606071c11 */ /* 0x000fe2000f8e10ff */
[----:B------:R-:W-:Y:S01]  /*0270*/  UISETP.GE.U32.AND UP0, UPT, UR7, UR4, UPT ;  /* 0x000000040700728c */ /* 0x000fe2000bf06070 */
[----:B------:R-:W-:Y:S04]  /*0280*/  @P1 LDS R6, [R4] ;  /* 0x0000000004061984 */ /* 0x000fe80000000800 */
[----:B------:R-:W0:Y:S02]  /*0290*/  @P1 LDS R7, [R7] ;  /* 0x0000000007071984 */ /* 0x000e240000000800 */
[----:B0-----:R-:W-:Y:S01]  /*02a0*/  @P1 IMAD.IADD R9, R6, 0x1, R7 ;  /* 0x0000000106091824 */ /* 0x001fe200078e0207 */
[----:B------:R-:W-:Y:S06]  /*02b0*/  @P1 BAR.SYNC.DEFER_BLOCKING 0x0 ;  /* 0x0000000000001b1d */ /* 0x000fec0000010000 */
[----:B------:R0:W-:Y:S02]  /*02c0*/  @P1 STS [R4], R9 ;  /* 0x0000000904001388 */ /* 0x0001e40000000800 */
[----:B------:R-:W-:Y:S08]  /*02d0*/  @!P1 BAR.SYNC.DEFER_BLOCKING 0x0 ;  /* 0x0000000000009b1d */ /* 0x000ff00000010000 */
[----:B------:R-:W-:Y:S06]  /*02e0*/  BAR.SYNC.DEFER_BLOCKING 0x0 ;  /* 0x0000000000007b1d */ /* 0x000fec0000010000 */
[----:B0-----:R-:W-:Y:S05]  /*02f0*/  BRA.U !UP0, `(.L_x_25) ;  /* 0xfffffffd08cc7547 */ /* 0x001fea000b83ffff */
.L_x_24:
[----:B------:R-:W-:Y:S01]  /*0300*/  UIADD3 UR6, UPT, UPT, UR4, -0x1, URZ ;  /* 0xffffffff04067890 */ /* 0x000fe2000fffe0ff */
[----:B------:R-:W-:Y:S05]  /*0310*/  BAR.SYNC.DEFER_BLOCKING 0x0 ;  /* 0x0000000000007b1d */ /* 0x000fea0000010000 */
[----:B------:R-:W-:Y:S01]  /*0320*/  ISETP.NE.AND P1, PT, R5, UR6, PT ;  /* 0x0000000605007c0c */ /* 0x000fe2000bf25270 */
[----:B------:R-:W-:Y:S01]  /*0330*/  BSSY.RECONVERGENT B0, `(.L_x_26) ;  /* 0x000000d000007945 */ /* 0x000fe20003800200 */
[----:B------:R-:W-:-:S04]  /*0340*/  @!P0 MOV R5, 0x400 ;  /* 0x0000040000058802 */ /* 0x000fc80000000f00 */
[----:B------:R-:W-:-:S07]  /*0350*/  @!P0 LEA R10, R8, R5, 0x18 ;  /* 0x00000005080a8211 */ /* 0x000fce00078ec0ff */
[----:B------:R-:W-:Y:S05]  /*0360*/  @P1 BRA `(.L_x_27) ;  /* 0x0000000000241947 */ /* 0x000fea0003800000 */
[----:B------:R-:W0:Y:S01]  /*0370*/  LDC R8, c[0x0][0x374] ;  /* 0x0000dd00ff087b82 */ /* 0x000e220000000800 */
[----:B------:R-:W2:Y:S07]  /*0380*/  LDS R5, [R4] ;  /* 0x0000000004057984 */ /* 0x000eae0000000800 */
[----:B-1----:R-:W1:Y:S08]  /*0390*/  LDC R9, c[0x0][0x388] ;  /* 0x0000e200ff097b82 */ /* 0x002e700000000800 */
[----:B------:R-:W3:Y:S01]  /*03a0*/  LDC.64 R6, c[0x0][0x380] ;  /* 0x0000e000ff067b82 */ /* 0x000ee20000000a00 */
[----:B0-----:R-:W-:-:S04]  /*03b0*/  IMAD R8, R8, UR9, RZ ;  /* 0x0000000908087c24 */ /* 0x001fc8000f8e02ff */
[----:B------:R-:W-:-:S04]  /*03c0*/  IMAD R8, R8, UR4, RZ ;  /* 0x0000000408087c24 */ /* 0x000fc8000f8e02ff */
[----:B-1----:R-:W-:-:S04]  /*03d0*/  IMAD R9, R8, R9, UR5 ;  /* 0x0000000508097e24 */ /* 0x002fc8000f8e0209 */
[----:B---3--:R-:W-:-:S05]  /*03e0*/  IMAD.WIDE.U32 R6, R9, 0x4, R6 ;  /* 0x0000000409067825 */ /* 0x008fca00078e0006 */
[----:B--2---:R0:W-:Y:S02]  /*03f0*/  STG.E desc[UR10][R6.64], R5 ;  /* 0x0000000506007986 */ /* 0x0041e4000c10190a */
.L_x_27:
[----:B------:R-:W-:Y:S05]  /*0400*/  BSYNC.RECONVERGENT B0 ;  /* 0x0000000000007941 */ /* 0x000fea0003800200 */
.L_x_26:
[----:B------:R-:W-:Y:S06]  /*0410*/  BAR.SYNC.DEFER_BLOCKING 0x0 ;  /* 0x0000000000007b1d */ /* 0x000fec0000010000 */
[----:B------:R-:W-:Y:S01]  /*0420*/  BSSY.RECONVERGENT B0, `(.L_x_28) ;  /* 0x0000008000007945 */ /* 0x000fe20003800200 */
[----:B0-----:R0:W2:Y:S03]  /*0430*/  @!P0 LDS R5, [R10] ;  /* 0x000000000a058984 */ /* 0x0010a60000000800 */
[----:B------:R-:W-:Y:S05]  /*0440*/  @!P0 BRA `(.L_x_29) ;  /* 0x0000000000148947 */ /* 0x000fea0003800000 */
[----:B--2---:R-:W-:Y:S04]  /*0450*/  LDS R5, [R4+-0x4] ;  /* 0xfffffc0004057984 */ /* 0x004fe80000000800 */
[----:B-1----:R-:W1:Y:S02]  /*0460*/  LDS R6, [R4] ;  /* 0x0000000004067984 */ /* 0x002e640000000800 */
[----:B-1----:R-:W-:-:S13]  /*0470*/  ISETP.NE.AND P0, PT, R5, R6, PT ;  /* 0x000000060500720c */ /* 0x002fda0003f05270 */
[----:B------:R-:W-:Y:S05]  /*0480*/  @!P0 EXIT ;  /* 0x000000000000894d */ /* 0x000fea0003800000 */
[----:B------:R-:W-:-:S07]  /*0490*/  MOV R5, R6 ;  /* 0x0000000600057202 */ /* 0x000fce0000000f00 */
.L_x_29:
[----:B------:R-:W-:Y:S05]  /*04a0*/  BSYNC.RECONVERGENT B0 ;  /* 0x0000000000007941 */ /* 0x000fea0003800200 */
.L_x_28:
[----:B-12---:R-:W-:-:S05]  /*04b0*/  VIADD R6, R5, UR8 ;  /* 0x0000000805067c36 */ /* 0x006fca0008000000 */
[----:B------:R-:W-:-:S13]  /*04c0*/  ISETP.GE.AND P0, PT, R6, 0x1, PT ;  /* 0x000000010600780c */ /* 0x000fda0003f06270 */
[----:B------:R-:W-:Y:S05]  /*04d0*/  @!P0 EXIT ;  /* 0x000000000000894d */ /* 0x000fea0003800000 */
[----:B------:R-:W2:Y:S01]  /*04e0*/  LDG.E R7, desc[UR10][R2.64] ;  /* 0x0000000a02077981 */ /* 0x000ea2000c1e1900 */
[----:B------:R-:W1:Y:S01]  /*04f0*/  LDC R11, c[0x0][0x388] ;  /* 0x0000e200ff0b7b82 */ /* 0x000e620000000800 */
[----:B------:R-:W-:-:S07]  /*0500*/  VIADD R6, R6, 0xffffffff ;  /* 0xffffffff06067836 */ /* 0x000fce0000000000 */
[----:B------:R-:W3:Y:S01]  /*0510*/  LDC.64 R4, c[0x0][0x390] ;  /* 0x0000e400ff047b82 */ /* 0x000ee20000000a00 */
[----:B-1----:R-:W-:Y:S01]  /*0520*/  ISETP.GE.AND P0, PT, R11, 0x2, PT ;  /* 0x000000020b00780c */ /* 0x002fe20003f06270 */
[----:B------:R-:W-:-:S04]  /*0530*/  IMAD R9, R6, R11, RZ ;  /* 0x0000000b06097224 */ /* 0x000fc800078e02ff */
[----:B---3--:R-:W-:-:S05]  /*0540*/  IMAD.WIDE R4, R9, 0x4, R4 ;  /* 0x0000000409047825 */ /* 0x008fca00078e0204 */
[----:B--2---:R1:W-:Y:S03]  /*0550*/  STG.E desc[UR10][R4.64], R7 ;  /* 0x0000000704007986 */ /* 0x0043e6000c10190a */
[----:B------:R-:W-:Y:S05]  /*0560*/  @!P0 EXIT ;  /* 0x000000000000894d */ /* 0x000fea0003800000 */
[C---:B------:R-:W-:Y:S01]  /*0570*/  IADD3 R6, PT, PT, R11.reuse, -0x2, RZ ;  /* 0xfffffffe0b067810 */ /* 0x040fe20007ffe0ff */
[----:B0-----:R-:W-:Y:S02]  /*0580*/  VIADD R10, R11, 0xffffffff ;  /* 0xffffffff0b0a7836 */ /* 0x001fe40000000000 */
[----:B-1----:R-:W-:Y:S01]  /*0590*/  IMAD.MOV.U32 R7, RZ, RZ, 0x1 ;  /* 0x00000001ff077424 */ /* 0x002fe200078e00ff */
[----:B------:R-:W-:Y:S02]  /*05a0*/  ISETP.GE.U32.AND P0, PT, R6, 0xf, PT ;  /* 0x0000000f0600780c */ /* 0x000fe40003f06070 */
[----:B------:R-:W-:-:S11]  /*05b0*/  LOP3.LUT R12, R10, 0xf, RZ, 0xc0, !PT ;  /* 0x0000000f0a0c7812 */ /* 0x000fd600078ec0ff */
[----:B------:R-:W-:Y:S05]  /*05c0*/  @!P0 BRA `(.L_x_30) ;  /* 0x0000000000d88947 */ /* 0x000fea0003800000 */
[----:B------:R-:W0:Y:S01]  /*05d0*/  LDC.64 R2, c[0x0][0x380] ;  /* 0x0000e000ff027b82 */ /* 0x000e220000000a00 */
[----:B------:R-:W-:Y:S02]  /*05e0*/  LOP3.LUT R11, R10, 0xfffffff0, RZ, 0xc0, !PT ;  /* 0xfffffff00a0b7812 */ /* 0x000fe400078ec0ff */
[----:B------:R-:W-:-:S03]  /*05f0*/  IADD3 R14, P1, PT, R4, 0x20, RZ ;  /* 0x00000020040e7810 */ /* 0x000fc60007f3e0ff */
[----:B------:R-:W-:Y:S02]  /*0600*/  IMAD.MOV R11, RZ, RZ, -R11 ;  /* 0x000000ffff0b7224 */ /* 0x000fe400078e0a0b */
[----:B------:R-:W-:Y:S02]  /*0610*/  IMAD.X R21, RZ, RZ, R5, P1 ;  /* 0x000000ffff157224 */ /* 0x000fe400008e0605 */
[----:B0-----:R-:W-:-:S04]  /*0620*/  IMAD.WIDE R2, R0, 0x4, R2 ;  /* 0x0000000400027825 */ /* 0x001fc800078e0202 */
[----:B------:R-:W-:Y:S01]  /*0630*/  HFMA2 R0, -RZ, RZ, 0, 0 ;  /* 0x00000000ff007431 */ /* 0x000fe200000001ff */
[----:B------:R-:W-:-:S04]  /*0640*/  IADD3 R16, P0, PT, R2, 0x20, RZ ;  /* 0x0000002002107810 */ /* 0x000fc80007f1e0ff */
[----:B------:R-:W-:-:S09]  /*0650*/  IADD3.X R13, PT, PT, RZ, R3, RZ, P0, !PT ;  /* 0x00000003ff0d7210 */ /* 0x000fd200007fe4ff */
.L_x_31:
[----:B------:R-:W-:Y:S02]  /*0660*/  IMAD.MOV.U32 R6, RZ, RZ, R16 ;  /* 0x000000ffff067224 */ /* 0x000fe400078e0010 */
[----:B------:R-:W-:-:S05]  /*0670*/  IMAD.MOV.U32 R7, RZ, RZ, R13 ;  /* 0x000000ffff077224 */ /* 0x000fca00078e000d */
[----:B------:R-:W2:Y:S01]  /*0680*/  LDG.E R13, desc[UR10][R6.64+-0x1c] ;  /* 0xffffe40a060d7981 */ /* 0x000ea2000c1e1900 */
[----:B-1----:R-:W-:Y:S01]  /*0690*/  MOV R8, R14 ;  /* 0x0000000e00087202 */ /* 0x002fe20000000f00 */
[----:B------:R-:W-:-:S05]  /*06a0*/  IMAD.MOV.U32 R9, RZ, RZ, R21 ;  /* 0x000000ffff097224 */ /* 0x000fca00078e0015 */
[----:B--2---:R0:W-:Y:S04]  /*06b0*/  STG.E desc[UR10][R8.64+-0x1c], R13 ;  /* 0xffffe40d08007986 */ /* 0x0041e8000c10190a */
[----:B------:R-:W2:Y:S04]  /*06c0*/  LDG.E R15, desc[UR10][R6.64+-0x18] ;  /* 0xffffe80a060f7981 */ /* 0x000ea8000c1e1900 */
[----:B--2---:R1:W-:Y:S04]  /*06d0*/  STG.E desc[UR10][R8.64+-0x18], R15 ;  /* 0xffffe80f08007986 */ /* 0x0043e8000c10190a */
[----:B------:R-:W2:Y:S04]  /*06e0*/  LDG.E R17, desc[UR10][R6.64+-0x14] ;  /* 0xffffec0a06117981 */ /* 0x000ea8000c1e1900 */
[----:B--2---:R2:W-:Y:S04]  /*06f0*/  STG.E desc[UR10][R8.64+-0x14], R17 ;  /* 0xffffec1108007986 */ /* 0x0045e8000c10190a */
[----:B------:R-:W3:Y:S04]  /*0700*/  LDG.E R19, desc[UR10][R6.64+-0x10] ;  /* 0xfffff00a06137981 */ /* 0x000ee8000c1e1900 */
[----:B---3--:R3:W-:Y:S04]  /*0710*/  STG.E desc[UR10][R8.64+-0x10], R19 ;  /* 0xfffff01308007986 */ /* 0x0087e8000c10190a */
[----:B------:R-:W4:Y:S04]  /*0720*/  LDG.E R21, desc[UR10][R6.64+-0xc] ;  /* 0xfffff40a06157981 */ /* 0x000f28000c1e1900 */
[----:B----4-:R4:W-:Y:S04]  /*0730*/  STG.E desc[UR10][R8.64+-0xc], R21 ;  /* 0xfffff41508007986 */ /* 0x0109e8000c10190a */
[----:B------:R-:W5:Y:S04]  /*0740*/  LDG.E R23, desc[UR10][R6.64+-0x8] ;  /* 0xfffff80a06177981 */ /* 0x000f68000c1e1900 */
[----:B-----5:R5:W-:Y:S04]  /*0750*/  STG.E desc[UR10][R8.64+-0x8], R23 ;  /* 0xfffff81708007986 */ /* 0x020be8000c10190a */
[----:B0-----:R-:W2:Y:S04]  /*0760*/  LDG.E R13, desc[UR10][R6.64+-0x4] ;  /* 0xfffffc0a060d7981 */ /* 0x001ea8000c1e1900 */
[----:B--2---:R0:W-:Y:S04]  /*0770*/  STG.E desc[UR10][R8.64+-0x4], R13 ;  /* 0xfffffc0d08007986 */ /* 0x0041e8000c10190a */
[----:B-1----:R-:W2:Y:S04]  /*0780*/  LDG.E R15, desc[UR10][R6.64] ;  /* 0x0000000a060f7981 */ /* 0x002ea8000c1e1900 */
[----:B--2---:R1:W-:Y:S04]  /*0790*/  STG.E desc[UR10][R8.64], R15 ;  /* 0x0000000f08007986 */ /* 0x0043e8000c10190a */
[----:B------:R-:W2:Y:S04]  /*07a0*/  LDG.E R17, desc[UR10][R6.64+0x4] ;  /* 0x0000040a06117981 */ /* 0x000ea8000c1e1900 */
[----:B--2---:R2:W-:Y:S04]  /*07b0*/  STG.E desc[UR10][R8.64+0x4], R17 ;  /* 0x0000041108007986 */ /* 0x0045e8000c10190a */
[----:B---3--:R-:W3:Y:S04]  /*07c0*/  LDG.E R19, desc[UR10][R6.64+0x8] ;  /* 0x0000080a06137981 */ /* 0x008ee8000c1e1900 */
[----:B---3--:R3:W-:Y:S04]  /*07d0*/  STG.E desc[UR10][R8.64+0x8], R19 ;  /* 0x0000081308007986 */ /* 0x0087e8000c10190a */
[----:B----4-:R-:W4:Y:S04]  /*07e0*/  LDG.E R21, desc[UR10][R6.64+0xc] ;  /* 0x00000c0a06157981 */ /* 0x010f28000c1e1900 */
[----:B----4-:R4:W-:Y:S04]  /*07f0*/  STG.E desc[UR10][R8.64+0xc], R21 ;  /* 0x00000c1508007986 */ /* 0x0109e8000c10190a */
[----:B-----5:R-:W5:Y:S04]  /*0800*/  LDG.E R23, desc[UR10][R6.64+0x10] ;  /* 0x0000100a06177981 */ /* 0x020f68000c1e1900 */
[----:B-----5:R-:W-:Y:S04]  /*0810*/  STG.E desc[UR10][R8.64+0x10], R23 ;  /* 0x0000101708007986 */ /* 0x020fe8000c10190a */
[----:B0-----:R-:W5:Y:S04]  /*0820*/  LDG.E R13, desc[UR10][R6.64+0x14] ;  /* 0x0000140a060d7981 */ /* 0x001f68000c1e1900 */
[----:B-----5:R0:W-:Y:S04]  /*0830*/  STG.E desc[UR10][R8.64+0x14], R13 ;  /* 0x0000140d08007986 */ /* 0x0201e8000c10190a */
[----:B-1----:R-:W5:Y:S04]  /*0840*/  LDG.E R15, desc[UR10][R6.64+0x18] ;  /* 0x0000180a060f7981 */ /* 0x002f68000c1e1900 */
[----:B-----5:R1:W-:Y:S04]  /*0850*/  STG.E desc[UR10][R8.64+0x18], R15 ;  /* 0x0000180f08007986 */ /* 0x0203e8000c10190a */
[----:B--2---:R-:W2:Y:S04]  /*0860*/  LDG.E R17, desc[UR10][R6.64+0x1c] ;  /* 0x00001c0a06117981 */ /* 0x004ea8000c1e1900 */
[----:B--2---:R1:W-:Y:S04]  /*0870*/  STG.E desc[UR10][R8.64+0x1c], R17 ;  /* 0x00001c1108007986 */ /* 0x0043e8000c10190a */
[----:B---3--:R-:W2:Y:S01]  /*0880*/  LDG.E R19, desc[UR10][R6.64+0x20] ;  /* 0x0000200a06137981 */ /* 0x008ea2000c1e1900 */
[----:B------:R-:W-:Y:S01]  /*0890*/  VIADD R11, R11, 0x10 ;  /* 0x000000100b0b7836 */ /* 0x000fe20000000000 */
[----:B------:R-:W-:Y:S01]  /*08a0*/  IADD3 R14, P2, PT, R8, 0x40, RZ ;  /* 0x00000040080e7810 */ /* 0x000fe20007f5e0ff */
[----:B------:R-:W-:Y:S01]  /*08b0*/  VIADD R0, R0, 0x10 ;  /* 0x0000001000007836 */ /* 0x000fe20000000000 */
[----:B------:R-:W-:-:S02]  /*08c0*/  IADD3 R16, P1, PT, R6, 0x40, RZ ;  /* 0x0000004006107810 */ /* 0x000fc40007f3e0ff */
[----:B------:R-:W-:Y:S01]  /*08d0*/  ISETP.NE.AND P0, PT, R11, RZ, PT ;  /* 0x000000ff0b00720c */ /* 0x000fe20003f05270 */
[----:B----4-:R-:W-:Y:S01]  /*08e0*/  IMAD.X R21, RZ, RZ, R9, P2 ;  /* 0x000000ffff157224 */ /* 0x010fe200010e0609 */
[----:B0-----:R-:W-:Y:S01]  /*08f0*/  IADD3.X R13, PT, PT, RZ, R7, RZ, P1, !PT ;  /* 0x00000007ff0d7210 */ /* 0x001fe20000ffe4ff */
[----:B--2---:R1:W-:Y:S10]  /*0900*/  STG.E desc[UR10][R8.64+0x20], R19 ;  /* 0x0000201308007986 */ /* 0x0043f4000c10190a */
[----:B------:R-:W-:Y:S05]  /*0910*/  @P0 BRA `(.L_x_31) ;  /* 0xfffffffc00500947 */ /* 0x000fea000383ffff */
[----:B------:R-:W-:-:S07]  /*0920*/  IADD3 R7, PT, PT, R0, 0x1, RZ ;  /* 0x0000000100077810 */ /* 0x000fce0007ffe0ff */
.L_x_30:
[----:B------:R-:W-:-:S13]  /*0930*/  ISETP.NE.AND P0, PT, R12, RZ, PT ;  /* 0x000000ff0c00720c */ /* 0x000fda0003f05270 */
[----:B------:R-:W-:Y:S05]  /*0940*/  @!P0 EXIT ;  /* 0x000000000000894d */ /* 0x000fea0003800000 */
[----:B------:R-:W-:Y:S02]  /*0950*/  ISETP.GE.U32.AND P0, PT, R12, 0x8, PT ;  /* 0x000000080c00780c */ /* 0x000fe40003f06070 */
[----:B------:R-:W-:-:S04]  /*0960*/  LOP3.LUT R6, R10, 0x7, RZ, 0xc0, !PT ;  /* 0x000000070a067812 */ /* 0x000fc800078ec0ff */
[----:B------:R-:W-:-:S07]  /*0970*/  ISETP.NE.AND P1, PT, R6, RZ, PT ;  /* 0x000000ff0600720c */ /* 0x000fce0003f25270 */
[----:B------:R-:W-:Y:S06]  /*0980*/  @!P0 BRA `(.L_x_32) ;  /* 0x00000000004c8947 */ /* 0x000fec0003800000 */
[----:B------:R-:W-:-:S05]  /*0990*/  IMAD.WIDE R12, R7, 0x4, R2 ;  /* 0x00000004070c7825 */ /* 0x000fca00078e0202 */
[----:B------:R-:W2:Y:S01]  /*09a0*/  LDG.E R11, desc[UR10][R12.64] ;  /* 0x0000000a0c0b7981 */ /* 0x000ea2000c1e1900 */
[----:B-1----:R-:W-:-:S05]  /*09b0*/  IMAD.WIDE R8, R7, 0x4, R4 ;  /* 0x0000000407087825 */ /* 0x002fca00078e0204 */
[----:B--2---:R0:W-:Y:S04]  /*09c0*/  STG.E desc[UR10][R8.64], R11 ;  /* 0x0000000b08007986 */ /* 0x0041e8000c10190a */
[----:B------:R-:W2:Y:S04]  /*09d0*/  LDG.E R15, desc[UR10][R12.64+0x4] ;  /* 0x0000040a0c0f7981 */ /* 0x000ea8000c1e1900 */
[----:B--2---:R1:W-:Y:S04]  /*09e0*/  STG.E desc[UR10][R8.64+0x4], R15 ;  /* 0x0000040f08007986 */ /* 0x0043e8000c10190a */
[----:B------:R-:W2:Y:S04]  /*09f0*/  LDG.E R17, desc[UR10][R12.64+0x8] ;  /* 0x0000080a0c117981 */ /* 0x000ea8000c1e1900 */
[----:B--2---:R2:W-:Y:S04]  /*0a00*/  STG.E desc[UR10][R8.64+0x8], R17 ;  /* 0x0000081108007986 */ /* 0x0045e8000c10190a */
[----:B------:R-:W3:Y:S04]  /*0a10*/  LDG.E R19, desc[UR10][R12.64+0xc] ;  /* 0x00000c0a0c137981 */ /* 0x000ee8000c1e1900 */
[----:B---3--:R2:W-:Y:S04]  /*0a20*/  STG.E desc[UR10][R8.64+0xc], R19 ;  /* 0x00000c1308007986 */ /* 0x0085e8000c10190a */
[----:B------:R-:W3:Y:S04]  /*0a30*/  LDG.E R21, desc[UR10][R12.64+0x10] ;  /* 0x0000100a0c157981 */ /* 0x000ee8000c1e1900 */
[----:B---3--:R2:W-:Y:S04]  /*0a40*/  STG.E desc[UR10][R8.64+0x10], R21 ;  /* 0x0000101508007986 */ /* 0x0085e8000c10190a */
[----:B------:R-:W3:Y:S04]  /*0a50*/  LDG.E R23, desc[UR10][R12.64+0x14] ;  /* 0x0000140a0c177981 */ /* 0x000ee8000c1e1900 */
[----:B---3--:R2:W-:Y:S04]  /*0a60*/  STG.E desc[UR10][R8.64+0x14], R23 ;  /* 0x0000141708007986 */ /* 0x0085e8000c10190a */
[----:B0-----:R-:W3:Y:S04]  /*0a70*/  LDG.E R11, desc[UR10][R12.64+0x18] ;  /* 0x0000180a0c0b7981 */ /* 0x001ee8000c1e1900 */
[----:B---3--:R2:W-:Y:S04]  /*0a80*/  STG.E desc[UR10][R8.64+0x18], R11 ;  /* 0x0000180b08007986 */ /* 0x0085e8000c10190a */
[----:B-1----:R-:W3:Y:S01]  /*0a90*/  LDG.E R15, desc[UR10][R12.64+0x1c] ;  /* 0x00001c0a0c0f7981 */ /* 0x002ee2000c1e1900 */
[----:B------:R-:W-:-:S03]  /*0aa0*/  VIADD R7, R7, 0x8 ;  /* 0x0000000807077836 */ /* 0x000fc60000000000 */
[----:B---3--:R2:W-:Y:S04]  /*0ab0*/  STG.E desc[UR10][R8.64+0x1c], R15 ;  /* 0x00001c0f08007986 */ /* 0x0085e8000c10190a */
.L_x_32:
[----:B------:R-:W-:Y:S05]  /*0ac0*/  @!P1 EXIT ;  /* 0x000000000000994d */ /* 0x000fea0003800000 */
[----:B------:R-:W-:Y:S02]  /*0ad0*/  ISETP.GE.U32.AND P0, PT, R6, 0x4, PT ;  /* 0x000000040600780c */ /* 0x000fe40003f06070 */
[----:B------:R-:W-:-:S04]  /*0ae0*/  LOP3.LUT R0, R10, 0x3, RZ, 0xc0, !PT ;  /* 0x000000030a007812 */ /* 0x000fc800078ec0ff */
[----:B------:R-:W-:-:S07]  /*0af0*/  ISETP.NE.AND P1, PT, R0, RZ, PT ;  /* 0x000000ff0000720c */ /* 0x000fce0003f25270 */
[----:B------:R-:W-:Y:S06]  /*0b00*/  @!P0 BRA `(.L_x_33) ;  /* 0x00000000002c8947 */ /* 0x000fec0003800000 */
[----:B-12---:R-:W-:-:S05]  /*0b10*/  IMAD.WIDE R8, R7, 0x4, R2 ;  /* 0x0000000407087825 */ /* 0x006fca00078e0202 */
[----:B------:R-:W2:Y:S01]  /*0b20*/  LDG.E R13, desc[UR10][R8.64] ;  /* 0x0000000a080d7981 */ /* 0x000ea2000c1e1900 */
[----:B------:R-:W-:-:S05]  /*0b30*/  IMAD.WIDE R10, R7, 0x4, R4 ;  /* 0x00000004070a7825 */ /* 0x000fca00078e0204 */
[----:B--2---:R0:W-:Y:S04]  /*0b40*/  STG.E desc[UR10][R10.64], R13 ;  /* 0x0000000d0a007986 */ /* 0x0041e8000c10190a */
[----:B------:R-:W2:Y:S04]  /*0b50*/  LDG.E R15, desc[UR10][R8.64+0x4] ;  /* 0x0000040a080f7981 */ /* 0x000ea8000c1e1900 */
[----:B--2---:R0:W-:Y:S04]  /*0b60*/  STG.E desc[UR10][R10.64+0x4], R15 ;  /* 0x0000040f0a007986 */ /* 0x0041e8000c10190a */
[----:B------:R-:W2:Y:S04]  /*0b70*/  LDG.E R17, desc[UR10][R8.64+0x8] ;  /* 0x0000080a08117981 */ /* 0x000ea8000c1e1900 */
[----:B--2---:R0:W-:Y:S04]  /*0b80*/  STG.E desc[UR10][R10.64+0x8], R17 ;  /* 0x000008110a007986 */ /* 0x0041e8000c10190a */
[----:B------:R-:W2:Y:S01]  /*0b90*/  LDG.E R19, desc[UR10][R8.64+0xc] ;  /* 0x00000c0a08137981 */ /* 0x000ea2000c1e1900 */
[----:B------:R-:W-:-:S03]  /*0ba0*/  VIADD R7, R7, 0x4 ;  /* 0x0000000407077836 */ /* 0x000fc60000000000 */
[----:B--2---:R0:W-:Y:S04]  /*0bb0*/  STG.E desc[UR10][R10.64+0xc], R19 ;  /* 0x00000c130a007986 */ /* 0x0041e8000c10190a */
.L_x_33:
[----:B------:R-:W-:Y:S05]  /*0bc0*/  @!P1 EXIT ;  /* 0x000000000000994d */ /* 0x000fea0003800000 */
[----:B------:R-:W-:-:S07]  /*0bd0*/  IADD3 R0, PT, PT, -R0, RZ, RZ ;  /* 0x000000ff00007210 */ /* 0x000fce0007ffe1ff */
.L_x_34:
[----:B0-23--:R-:W-:-:S06]  /*0be0*/  IMAD.WIDE R10, R7, 0x4, R2 ;  /* 0x00000004070a7825 */ /* 0x00dfcc00078e0202 */
[----:B------:R-:W2:Y:S01]  /*0bf0*/  LDG.E R11, desc[UR10][R10.64] ;  /* 0x0000000a0a0b7981 */ /* 0x000ea2000c1e1900 */
[C---:B-1----:R-:W-:Y:S01]  /*0c00*/  IMAD.WIDE R8, R7.reuse, 0x4, R4 ;  /* 0x0000000407087825 */ /* 0x042fe200078e0204 */
[----:B------:R-:W-:-:S03]  /*0c10*/  IADD3 R7, PT, PT, R7, 0x1, RZ ;  /* 0x0000000107077810 */ /* 0x000fc60007ffe0ff */
[----:B------:R-:W-:-:S05]  /*0c20*/  VIADD R0, R0, 0x1 ;  /* 0x0000000100007836 */ /* 0x000fca0000000000 */
[----:B------:R-:W-:Y:S01]  /*0c30*/  ISETP.NE.AND P0, PT, R0, RZ, PT ;  /* 0x000000ff0000720c */ /* 0x000fe20003f05270 */
[----:B--2---:R3:W-:-:S12]  /*0c40*/  STG.E desc[UR10][R8.64], R11 ;  /* 0x0000000b08007986 */ /* 0x0047d8000c10190a */
[----:B------:R-:W-:Y:S05]  /*0c50*/  @P0 BRA `(.L_x_34) ;  /* 0xfffffffc00e00947 */ /* 0x000fea000383ffff */
[----:B------:R-:W-:Y:S05]  /*0c60*/  EXIT ;  /* 0x000000000000794d */ /* 0x000fea0003800000 */
.L_x_35:
        /* <DEDUP_REMOVED lines=9> */
.L_x_47:


//--------------------- .text._Z5mergePiS_S_iiiiii --------------------------
	.section	.text._Z5mergePiS_S_iiiiii,"ax",@progbits
	.align	128
        .global         _Z5mergePiS_S_iiiiii
        .type           _Z5mergePiS_S_iiiiii,@function
        .size           _Z5mergePiS_S_iiiiii,(.L_x_48 - _Z5mergePiS_S_iiiiii)
        .other          _Z5mergePiS_S_iiiiii,@"STO_CUDA_ENTRY STV_DEFAULT"
_Z5mergePiS_S_iiiiii:
.text._Z5mergePiS_S_iiiiii:
[----:B------:R-:W-:Y:S01]  /*0000*/  LDC R1, c[0x0][0x37c] ;  /* 0x0000df00ff017b82 */ /* 0x000fe20000000800 */
[----:B------:R-:W0:Y:S07]  /*0010*/  S2R R3, SR_TID.Y ;  /* 0x0000000000037919 */ /* 0x000e2e0000002200 */
[----:B------:R-:W1:Y:S01]  /*0020*/  LDC R9, c[0x0][0x360] ;  /* 0x0000d800ff097b82 */ /* 0x000e620000000800 */
[----:B------:R-:W2:Y:S01]  /*0030*/  LDCU UR6, c[0x0][0x3ac] ;  /* 0x00007580ff0677ac */ /* 0x000ea20008000800 */
[----:B------:R-:W1:Y:S06]  /*0040*/  S2R R2, SR_TID.X ;  /* 0x0000000000027919 */ /* 0x000e6c0000002100 */
[----:B------:R-:W0:Y:S08]  /*0050*/  S2UR UR5, SR_CTAID.Y ;  /* 0x00000000000579c3 */ /* 0x000e300000002600 */
[----:B------:R-:W0:Y:S08]  /*0060*/  LDC R0, c[0x0][0x364] ;  /* 0x0000d900ff007b82 */ /* 0x000e300000000800 */
[----:B------:R-:W1:Y:S08]  /*0070*/  S2UR UR4, SR_CTAID.X ;  /* 0x00000000000479c3 */ /* 0x000e700000002500 */
[----:B------:R-:W3:Y:S01]  /*0080*/  LDC R4, c[0x0][0x3a4] ;  /* 0x0000e900ff047b82 */ /* 0x000ee20000000800 */
[----:B0-----:R-:W-:-:S05]  /*0090*/  IMAD R0, R0, UR5, R3 ;  /* 0x0000000500007c24 */ /* 0x001fca000f8e0203 */
[----:B--2---:R-:W-:Y:S01]  /*00a0*/  ISETP.GT.AND P0, PT, R0, UR6, PT ;  /* 0x0000000600007c0c */ /* 0x004fe2000bf04270 */
[----:B-1----:R-:W-:-:S05]  /*00b0*/  IMAD R9, R9, UR4, R2 ;  /* 0x0000000409097c24 */ /* 0x002fca000f8e0202 */
[----:B---3--:R-:W-:-:S13]  /*00c0*/  ISETP.GT.OR P0, PT, R9, R4, P0 ;  /* 0x000000040900720c */ /* 0x008fda0000704670 */
[----:B------:R-:W-:Y:S05]  /*00d0*/  @P0 EXIT ;  /* 0x000000000000094d */ /* 0x000fea0003800000 */
[----:B------:R-:W-:Y:S02]  /*00e0*/  ISETP.NE.AND P1, PT, R0, UR6, PT ;  /* 0x0000000600007c0c */ /* 0x000fe4000bf25270 */
[----:B------:R-:W-:-:S13]  /*00f0*/  ISETP.EQ.AND P0, PT, R9, R4, PT ;  /* 0x000000040900720c */ /* 0x000fda0003f02270 */
[----:B------:R-:W-:Y:S05]  /*0100*/  @!P1 EXIT P0 ;  /* 0x000000000000994d */ /* 0x000fea0000000000 */
[----:B------:R-:W0:Y:S01]  /*0110*/  LDCU UR5, c[0x0][0x39c] ;  /* 0x00007380ff0577ac */ /* 0x000e220008000800 */
[CC--:B------:R-:W-:Y:S01]  /*0120*/  ISETP.NE.AND P2, PT, R9.reuse, R4.reuse, PT ;  /* 0x000000040900720c */ /* 0x0c0fe20003f45270 */
[----:B------:R-:W-:Y:S01]  /*0130*/  VIADD R2, R9, UR6 ;  /* 0x0000000609027c36 */ /* 0x000fe20008000000 */
[----:B------:R-:W-:Y:S01]  /*0140*/  PLOP3.LUT P0, PT, PT, PT, PT, 0x80, 0x8 ;  /* 0x000000000008781c */ /* 0x000fe20003f0f070 */
[----:B------:R-:W-:Y:S01]  /*0150*/  IMAD R8, R4, UR6, R0 ;  /* 0x0000000604087c24 */ /* 0x000fe2000f8e0200 */
[----:B------:R-:W1:Y:S09]  /*0160*/  LDCU.64 UR8, c[0x0][0x358] ;  /* 0x00006b00ff0877ac */ /* 0x000e720008000a00 */
[----:B------:R-:W-:-:S02]  /*0170*/  @P2 IMAD R8, R0, R4, R9 ;  /* 0x0000000400082224 */ /* 0x000fc400078e0209 */
[----:B------:R-:W-:Y:S01]  /*0180*/  @!P1 IMAD R8, R4, UR6, R2 ;  /* 0x0000000604089c24 */ /* 0x000fe2000f8e0202 */
[----:B0-----:R-:W-:-:S09]  /*0190*/  UISETP.GE.AND UP0, UPT, UR5, 0x1, UPT ;  /* 0x000000010500788c */ /* 0x001fd2000bf06270 */
[----:B-1----:R-:W-:Y:S05]  /*01a0*/  BRA.U !UP0, `(.L_x_36) ;  /* 0x0000000908e07547 */ /* 0x002fea000b800000 */
[----:B------:R-:W0:Y:S01]  /*01b0*/  LDC R13, c[0x0][0x398] ;  /* 0x0000e600ff0d7b82 */ /* 0x000e220000000800 */
[----:B------:R-:W1:Y:S01]  /*01c0*/  LDCU UR4, c[0x0][0x3a0] ;  /* 0x00007400ff0477ac */ /* 0x000e620008000800 */
[----:B------:R-:W-:Y:S01]  /*01d0*/  IMAD.MOV.U32 R14, RZ, RZ, RZ ;  /* 0x000000ffff0e7224 */ /* 0x000fe200078e00ff */
[----:B------:R-:W2:Y:S01]  /*01e0*/  LDCU UR7, c[0x0][0x3a8] ;  /* 0x00007500ff0777ac */ /* 0x000ea20008000800 */
[----:B------:R-:W-:Y:S02]  /*01f0*/  UISETP.GE.U32.AND UP0, UPT, UR5, 0x8, UPT ;  /* 0x000000080500788c */ /* 0x000fe4000bf06070 */
[----:B------:R-:W-:Y:S01]  /*0200*/  ULOP3.LUT UR6, UR5, 0x7, URZ, 0xc0, !UPT ;  /* 0x0000000705067892 */ /* 0x000fe2000f8ec0ff */
[----:B-1----:R-:W-:Y:S01]  /*0210*/  VIADD R11, R9, UR4 ;  /* 0x00000004090b7c36 */ /* 0x002fe20008000000 */
[----:B------:R-:W-:Y:S01]  /*0220*/  UMOV UR4, URZ ;  /* 0x000000ff00047c82 */ /* 0x000fe20008000000 */
[----:B--2---:R-:W-:Y:S02]  /*0230*/  VIADD R12, R0, UR7 ;  /* 0x00000007000c7c36 */ /* 0x004fe40008000000 */
[----:B0-----:R-:W-:-:S02]  /*0240*/  IMAD R11, R11, R13, 0x1 ;  /* 0x000000010b0b7424 */ /* 0x001fc400078e020d */
[-C--:B------:R-:W-:Y:S02]  /*0250*/  IMAD R12, R12, R13.reuse, 0x1 ;  /* 0x000000010c0c7424 */ /* 0x080fe400078e020d */
[----:B------:R-:W-:Y:S01]  /*0260*/  IMAD R13, R8, R13, 0x1 ;  /* 0x00000001080d7424 */ /* 0x000fe200078e020d */
[----:B------:R-:W-:Y:S06]  /*0270*/  BRA.U !UP0, `(.L_x_37) ;  /* 0x0000000508307547 */ /* 0x000fec000b800000 */
[----:B------:R-:W-:Y:S01]  /*0280*/  ULOP3.LUT UR4, UR5, 0x7ffffff8, URZ, 0xc0, !UPT ;  /* 0x7ffffff805047892 */ /* 0x000fe2000f8ec0ff */
[----:B------:R-:W-:Y:S02]  /*0290*/  IMAD.MOV.U32 R14, RZ, RZ, RZ ;  /* 0x000000ffff0e7224 */ /* 0x000fe400078e00ff */
[----:B------:R-:W-:Y:S01]  /*02a0*/  IMAD.MOV.U32 R15, RZ, RZ, R11 ;  /* 0x000000ffff0f7224 */ /* 0x000fe200078e000b */
[----:B------:R-:W-:Y:S01]  /*02b0*/  UIADD3 UR7, UPT, UPT, -UR4, URZ, URZ ;  /* 0x000000ff04077290 */ /* 0x000fe2000fffe1ff */
[----:B------:R-:W-:Y:S02]  /*02c0*/  IMAD.MOV.U32 R10, RZ, RZ, R12 ;  /* 0x000000ffff0a7224 */ /* 0x000fe400078e000c */
[----:B------:R-:W-:-:S09]  /*02d0*/  IMAD.MOV.U32 R17, RZ, RZ, R13 ;  /* 0x000000ffff117224 */ /* 0x000fd200078e000d */
.L_x_38:
[----:B------:R-:W0:Y:S08]  /*02e0*/  LDC.64 R2, c[0x0][0x380] ;  /* 0x0000e000ff027b82 */ /* 0x000e300000000a00 */
[----:B------:R-:W1:Y:S08]  /*02f0*/  LDC.64 R4, c[0x0][0x388] ;  /* 0x0000e200ff047b82 */ /* 0x000e700000000a00 */
[----:B------:R-:W2:Y:S01]  /*0300*/  LDC.64 R6, c[0x0][0x390] ;  /* 0x0000e400ff067b82 */ /* 0x000ea20000000a00 */
[----:B0-----:R-:W-:-:S05]  /*0310*/  IMAD.WIDE R2, R15, 0x4, R2 ;  /* 0x000000040f027825 */ /* 0x001fca00078e0202 */
[----:B------:R-:W3:Y:S01]  /*0320*/  LDG.E R20, desc[UR8][R2.64] ;  /* 0x0000000802147981 */ /* 0x000ee2000c1e1900 */
[----:B-1----:R-:W-:-:S05]  /*0330*/  IMAD.WIDE R4, R10, 0x4, R4 ;  /* 0x000000040a047825 */ /* 0x002fca00078e0204 */
[----:B------:R-:W4:Y:S01]  /*0340*/  LDG.E R23, desc[UR8][R4.64] ;  /* 0x0000000804177981 */ /* 0x000f22000c1e1900 */
[----:B--2---:R-:W-:Y:S01]  /*0350*/  IMAD.WIDE R6, R17, 0x4, R6 ;  /* 0x0000000411067825 */ /* 0x004fe200078e0206 */
[----:B---3--:R-:W-:Y:S02]  /*0360*/  SEL R20, R20, RZ, P2 ;  /* 0x000000ff14147207 */ /* 0x008fe40001000000 */
[----:B----4-:R-:W-:-:S04]  /*0370*/  SEL R23, R23, RZ, P1 ;  /* 0x000000ff17177207 */ /* 0x010fc80000800000 */
[----:B------:R-:W-:-:S05]  /*0380*/  LOP3.LUT R19, R23, R20, RZ, 0xfc, !PT ;  /* 0x0000001417137212 */ /* 0x000fca00078efcff */
[----:B------:R-:W-:Y:S04]  /*0390*/  STG.E desc[UR8][R6.64], R19 ;  /* 0x0000001306007986 */ /* 0x000fe8000c101908 */
[----:B------:R-:W2:Y:S04]  /*03a0*/  LDG.E R24, desc[UR8][R2.64+0x4] ;  /* 0x0000040802187981 */ /* 0x000ea8000c1e1900 */
[----:B------:R-:W3:Y:S01]  /*03b0*/  LDG.E R27, desc[UR8][R4.64+0x4] ;  /* 0x00000408041b7981 */ /* 0x000ee2000c1e1900 */
[----:B--2---:R-:W-:Y:S02]  /*03c0*/  SEL R24, R24, RZ, P2 ;  /* 0x000000ff18187207 */ /* 0x004fe40001000000 */
[----:B---3--:R-:W-:-:S04]  /*03d0*/  SEL R27, R27, RZ, P1 ;  /* 0x000000ff1b1b7207 */ /* 0x008fc80000800000 */
[----:B------:R-:W-:-:S05]  /*03e0*/  LOP3.LUT R29, R27, R24, RZ, 0xfc, !PT ;  /* 0x000000181b1d7212 */ /* 0x000fca00078efcff */
[----:B------:R0:W-:Y:S04]  /*03f0*/  STG.E desc[UR8][R6.64+0x4], R29 ;  /* 0x0000041d06007986 */ /* 0x0001e8000c101908 */
[----:B------:R-:W2:Y:S04]  /*0400*/  LDG.E R22, desc[UR8][R2.64+0x8] ;  /* 0x0000080802167981 */ /* 0x000ea8000c1e1900 */
[----:B------:R-:W3:Y:S01]  /*0410*/  LDG.E R25, desc[UR8][R4.64+0x8] ;  /* 0x0000080804197981 */ /* 0x000ee2000c1e1900 */
[----:B--2---:R-:W-:Y:S02]  /*0420*/  SEL R22, R22, RZ, P2 ;  /* 0x000000ff16167207 */ /* 0x004fe40001000000 */
[----:B---3--:R-:W-:-:S04]  /*0430*/  SEL R25, R25, RZ, P1 ;  /* 0x000000ff19197207 */ /* 0x008fc80000800000 */
[----:B------:R-:W-:-:S05]  /*0440*/  LOP3.LUT R26, R25, R22, RZ, 0xfc, !PT ;  /* 0x00000016191a7212 */ /* 0x000fca00078efcff */
[----:B------:R-:W-:Y:S04]  /*0450*/  STG.E desc[UR8][R6.64+0x8], R26 ;  /* 0x0000081a06007986 */ /* 0x000fe8000c101908 */
[----:B------:R-:W2:Y:S04]  /*0460*/  LDG.E R21, desc[UR8][R2.64+0xc] ;  /* 0x00000c0802157981 */ /* 0x000ea8000c1e1900 */
[----:B------:R-:W3:Y:S01]  /*0470*/  LDG.E R16, desc[UR8][R4.64+0xc] ;  /* 0x00000c0804107981 */ /* 0x000ee2000c1e1900 */
[----:B--2---:R-:W-:Y:S02]  /*0480*/  SEL R21, R21, RZ, P2 ;  /* 0x000000ff15157207 */ /* 0x004fe40001000000 */
[----:B---3--:R-:W-:-:S04]  /*0490*/  SEL R16, R16, RZ, P1 ;  /* 0x000000ff10107207 */ /* 0x008fc80000800000 */
[----:B0-----:R-:W-:-:S05]  /*04a0*/  LOP3.LUT R29, R16, R21, RZ, 0xfc, !PT ;  /* 0x00000015101d7212 */ /* 0x001fca00078efcff */
[----:B------:R0:W-:Y:S04]  /*04b0*/  STG.E desc[UR8][R6.64+0xc], R29 ;  /* 0x00000c1d06007986 */ /* 0x0001e8000c101908 */
[----:B------:R-:W2:Y:S04]  /*04c0*/  LDG.E R19, desc[UR8][R2.64+0x10] ;  /* 0x0000100802137981 */ /* 0x000ea8000c1e1900 */
[----:B------:R-:W3:Y:S01]  /*04d0*/  LDG.E R18, desc[UR8][R4.64+0x10] ;  /* 0x0000100804127981 */ /* 0x000ee2000c1e1900 */
[----:B------:R-:W-:-:S04]  /*04e0*/  LOP3.LUT R24, R27, R24, RZ, 0xc0, !PT ;  /* 0x000000181b187212 */ /* 0x000fc800078ec0ff */
[----:B------:R-:W-:Y:S02]  /*04f0*/  LOP3.LUT R24, R24, R23, R20, 0xf8, !PT ;  /* 0x0000001718187212 */ /* 0x000fe400078ef814 */
[----:B--2---:R-:W-:Y:S02]  /*0500*/  SEL R19, R19, RZ, P2 ;  /* 0x000000ff13137207 */ /* 0x004fe40001000000 */
[----:B---3--:R-:W-:-:S04]  /*0510*/  SEL R18, R18, RZ, P1 ;  /* 0x000000ff12127207 */ /* 0x008fc80000800000 */
[----:B------:R-:W-:-:S05]  /*0520*/  LOP3.LUT R27, R18, R19, RZ, 0xfc, !PT ;  /* 0x00000013121b7212 */ /* 0x000fca00078efcff */
[----:B------:R1:W-:Y:S04]  /*0530*/  STG.E desc[UR8][R6.64+0x10], R27 ;  /* 0x0000101b06007986 */ /* 0x0003e8000c101908 */
[----:B------:R-:W2:Y:S04]  /*0540*/  LDG.E R20, desc[UR8][R2.64+0x14] ;  /* 0x0000140802147981 */ /* 0x000ea8000c1e1900 */
[----:B------:R-:W3:Y:S01]  /*0550*/  LDG.E R23, desc[UR8][R4.64+0x14] ;  /* 0x0000140804177981 */ /* 0x000ee2000c1e1900 */
[----:B------:R-:W-:Y:S02]  /*0560*/  LOP3.LUT R24, R24, R25, R22, 0xf8, !PT ;  /* 0x0000001918187212 */ /* 0x000fe400078ef816 */
[----:B--2---:R-:W-:-:S02]  /*0570*/  SEL R20, R20, RZ, P2 ;  /* 0x000000ff14147207 */ /* 0x004fc40001000000 */
[----:B---3--:R-:W-:-:S04]  /*0580*/  SEL R23, R23, RZ, P1 ;  /* 0x000000ff17177207 */ /* 0x008fc80000800000 */
[----:B0-----:R-:W-:-:S05]  /*0590*/  LOP3.LUT R29, R23, R20, RZ, 0xfc, !PT ;  /* 0x00000014171d7212 */ /* 0x001fca00078efcff */
[----:B------:R0:W-:Y:S04]  /*05a0*/  STG.E desc[UR8][R6.64+0x14], R29 ;  /* 0x0000141d06007986 */ /* 0x0001e8000c101908 */
[----:B------:R-:W2:Y:S04]  /*05b0*/  LDG.E R22, desc[UR8][R2.64+0x18] ;  /* 0x0000180802167981 */ /* 0x000ea8000c1e1900 */
[----:B------:R-:W3:Y:S01]  /*05c0*/  LDG.E R25, desc[UR8][R4.64+0x18] ;  /* 0x0000180804197981 */ /* 0x000ee2000c1e1900 */
[----:B--2---:R-:W-:Y:S02]  /*05d0*/  SEL R22, R22, RZ, P2 ;  /* 0x000000ff16167207 */ /* 0x004fe40001000000 */
[----:B---3--:R-:W-:-:S04]  /*05e0*/  SEL R25, R25, RZ, P1 ;  /* 0x000000ff19197207 */ /* 0x008fc80000800000 */
[----:B-1----:R-:W-:-:S05]  /*05f0*/  LOP3.LUT R27, R25, R22, RZ, 0xfc, !PT ;  /* 0x00000016191b7212 */ /* 0x002fca00078efcff */
[----:B------:R1:W-:Y:S04]  /*0600*/  STG.E desc[UR8][R6.64+0x18], R27 ;  /* 0x0000181b06007986 */ /* 0x0003e8000c101908 */
[----:B------:R-:W2:Y:S04]  /*0610*/  LDG.E R26, desc[UR8][R2.64+0x1c] ;  /* 0x00001c08021a7981 */ /* 0x000ea8000c1e1900 */
[----:B------:R-:W3:Y:S01]  /*0620*/  LDG.E R28, desc[UR8][R4.64+0x1c] ;  /* 0x00001c08041c7981 */ /* 0x000ee2000c1e1900 */
[----:B------:R-:W-:Y:S01]  /*0630*/  LOP3.LUT R24, R24, R16, R21, 0xf8, !PT ;  /* 0x0000001018187212 */ /* 0x000fe200078ef815 */
[----:B------:R-:W-:-:S03]  /*0640*/  UIADD3 UR7, UPT, UPT, UR7, 0x8, URZ ;  /* 0x0000000807077890 */ /* 0x000fc6000fffe0ff */
[----:B------:R-:W-:Y:S01]  /*0650*/  LOP3.LUT R24, R24, R18, R19, 0xf8, !PT ;  /* 0x0000001218187212 */ /* 0x000fe200078ef813 */
[----:B------:R-:W-:-:S03]  /*0660*/  UISETP.NE.AND UP0, UPT, UR7, URZ, UPT ;  /* 0x000000ff0700728c */ /* 0x000fc6000bf05270 */
[----:B------:R-:W-:Y:S01]  /*0670*/  LOP3.LUT R24, R24, R23, R20, 0xf8, !PT ;  /* 0x0000001718187212 */ /* 0x000fe200078ef814 */
[----:B------:R-:W-:Y:S02]  /*0680*/  VIADD R17, R17, 0x8 ;  /* 0x0000000811117836 */ /* 0x000fe40000000000 */
[----:B------:R-:W-:Y:S02]  /*0690*/  VIADD R10, R10, 0x8 ;  /* 0x000000080a0a7836 */ /* 0x000fe40000000000 */
[----:B------:R-:W-:Y:S01]  /*06a0*/  VIADD R15, R15, 0x8 ;  /* 0x000000080f0f7836 */ /* 0x000fe20000000000 */
[----:B--2---:R-:W-:Y:S02]  /*06b0*/  SEL R26, R26, RZ, P2 ;  /* 0x000000ff1a1a7207 */ /* 0x004fe40001000000 */
[----:B---3--:R-:W-:-:S04]  /*06c0*/  SEL R28, R28, RZ, P1 ;  /* 0x000000ff1c1c7207 */ /* 0x008fc80000800000 */
[----:B0-----:R-:W-:-:S05]  /*06d0*/  LOP3.LUT R29, R28, R26, RZ, 0xfc, !PT ;  /* 0x0000001a1c1d7212 */ /* 0x001fca00078efcff */
[----:B------:R1:W-:Y:S01]  /*06e0*/  STG.E desc[UR8][R6.64+0x1c], R29 ;  /* 0x00001c1d06007986 */ /* 0x0003e2000c101908 */
[----:B------:R-:W-:-:S04]  /*06f0*/  LOP3.LUT R26, R28, R26, RZ, 0xc0, !PT ;  /* 0x0000001a1c1a7212 */ /* 0x000fc800078ec0ff */
[----:B------:R-:W-:-:S04]  /*0700*/  LOP3.LUT R25, R26, R25, R22, 0xf8, !PT ;  /* 0x000000191a197212 */ /* 0x000fc800078ef816 */
[----:B------:R-:W-:-:S04]  /*0710*/  LOP3.LUT P0, RZ, R25, R24, RZ, 0xfc, !PT ;  /* 0x0000001819ff7212 */ /* 0x000fc8000780fcff */
[----:B------:R-:W-:Y:S01]  /*0720*/  SEL R14, R14, 0x1, !P0 ;  /* 0x000000010e0e7807 */ /* 0x000fe20004000000 */
[----:B-1----:R-:W-:Y:S08]  /*0730*/  BRA.U UP0, `(.L_x_38) ;  /* 0xfffffff900e87547 */ /* 0x002ff0000b83ffff */
.L_x_37:
[----:B------:R-:W-:-:S09]  /*0740*/  UISETP.NE.AND UP0, UPT, UR6, URZ, UPT ;  /* 0x000000ff0600728c */ /* 0x000fd2000bf05270 */
[----:B------:R-:W-:Y:S05]  /*0750*/  BRA.U !UP0, `(.L_x_39) ;  /* 0x0000000508707547 */ /* 0x000fea000b800000 */
[----:B------:R-:W-:Y:S02]  /*0760*/  UISETP.GE.U32.AND UP0, UPT, UR6, 0x4, UPT ;  /* 0x000000040600788c */ /* 0x000fe4000bf06070 */
[----:B------:R-:W-:-:S04]  /*0770*/  ULOP3.LUT UR7, UR5, 0x3, URZ, 0xc0, !UPT ;  /* 0x0000000305077892 */ /* 0x000fc8000f8ec0ff */
[----:B------:R-:W-:-:S03]  /*0780*/  UISETP.NE.AND UP1, UPT, UR7, URZ, UPT ;  /* 0x000000ff0700728c */ /* 0x000fc6000bf25270 */
[----:B------:R-:W-:Y:S08]  /*0790*/  BRA.U !UP0, `(.L_x_40) ;  /* 0x0000000108a07547 */ /* 0x000ff0000b800000 */
[----:B------:R-:W0:Y:S01]  /*07a0*/  LDC.64 R2, c[0x0][0x380] ;  /* 0x0000e000ff027b82 */ /* 0x000e220000000a00 */
[----:B------:R-:W-:Y:S02]  /*07b0*/  VIADD R7, R11, UR4 ;  /* 0x000000040b077c36 */ /* 0x000fe40008000000 */
[----:B------:R-:W-:-:S05]  /*07c0*/  VIADD R15, R12, UR4 ;  /* 0x000000040c0f7c36 */ /* 0x000fca0008000000 */
[----:B------:R-:W1:Y:S01]  /*07d0*/  LDC.64 R4, c[0x0][0x388] ;  /* 0x0000e200ff047b82 */ /* 0x000e620000000a00 */
[----:B0-----:R-:W-:-:S07]  /*07e0*/  IMAD.WIDE R2, R7, 0x4, R2 ;  /* 0x0000000407027825 */ /* 0x001fce00078e0202 */
[----:B------:R-:W0:Y:S01]  /*07f0*/  LDC.64 R6, c[0x0][0x390] ;  /* 0x0000e400ff067b82 */ /* 0x000e220000000a00 */
[----:B------:R-:W2:Y:S01]  /*0800*/  LDG.E R10, desc[UR8][R2.64] ;  /* 0x00000008020a7981 */ /* 0x000ea2000c1e1900 */
[----:B-1----:R-:W-:-:S05]  /*0810*/  IMAD.WIDE R4, R15, 0x4, R4 ;  /* 0x000000040f047825 */ /* 0x002fca00078e0204 */
[----:B------:R-:W3:Y:S01]  /*0820*/  LDG.E R15, desc[UR8][R4.64] ;  /* 0x00000008040f7981 */ /* 0x000ee2000c1e1900 */
[----:B------:R-:W-:-:S04]  /*0830*/  VIADD R17, R13, UR4 ;  /* 0x000000040d117c36 */ /* 0x000fc80008000000 */
[----:B0-----:R-:W-:Y:S01]  /*0840*/  IMAD.WIDE R6, R17, 0x4, R6 ;  /* 0x0000000411067825 */ /* 0x001fe200078e0206 */
        /* <DEDUP_REMOVED lines=19> */
[----:B------:R-:W-:Y:S01]  /*0980*/  LOP3.LUT R16, R16, R15, R10, 0xf8, !PT ;  /* 0x0000000f10107212 */ /* 0x000fe200078ef80a */
[----:B------:R-:W-:Y:S01]  /*0990*/  UIADD3 UR4, UPT, UPT, UR4, 0x4, URZ ;  /* 0x0000000404047890 */ /* 0x000fe2000fffe0ff */
[----:B--2---:R-:W-:Y:S02]  /*09a0*/  SEL R20, R20, RZ, P2 ;  /* 0x000000ff14147207 */ /* 0x004fe40001000000 */
[----:B---3--:R-:W-:-:S04]  /*09b0*/  SEL R25, R22, RZ, P1 ;  /* 0x000000ff16197207 */ /* 0x008fc80000800000 */
[----:B-1----:R-:W-:-:S05]  /*09c0*/  LOP3.LUT R21, R25, R20, RZ, 0xfc, !PT ;  /* 0x0000001419157212 */ /* 0x002fca00078efcff */
[----:B------:R0:W-:Y:S01]  /*09d0*/  STG.E desc[UR8][R6.64+0xc], R21 ;  /* 0x00000c1506007986 */ /* 0x0001e2000c101908 */
[----:B------:R-:W-:-:S04]  /*09e0*/  LOP3.LUT R20, R25, R20, RZ, 0xc0, !PT ;  /* 0x0000001419147212 */ /* 0x000fc800078ec0ff */
[----:B------:R-:W-:-:S04]  /*09f0*/  LOP3.LUT R23, R20, R23, R18, 0xf8, !PT ;  /* 0x0000001714177212 */ /* 0x000fc800078ef812 */
[----:B------:R-:W-:-:S04]  /*0a00*/  LOP3.LUT P0, RZ, R23, R16, RZ, 0xfc, !PT ;  /* 0x0000001017ff7212 */ /* 0x000fc8000780fcff */
[----:B0-----:R-:W-:-:S09]  /*0a10*/  SEL R14, R14, 0x1, !P0 ;  /* 0x000000010e0e7807 */ /* 0x001fd20004000000 */
.L_x_40:
[----:B------:R-:W-:Y:S05]  /*0a20*/  BRA.U !UP1, `(.L_x_39) ;  /* 0x0000000109bc7547 */ /* 0x000fea000b800000 */
[----:B------:R-:W-:Y:S02]  /*0a30*/  UISETP.NE.AND UP0, UPT, UR7, 0x1, UPT ;  /* 0x000000010700788c */ /* 0x000fe4000bf05270 */
[----:B------:R-:W-:-:S04]  /*0a40*/  ULOP3.LUT UR5, UR5, 0x1, URZ, 0xc0, !UPT ;  /* 0x0000000105057892 */ /* 0x000fc8000f8ec0ff */
[----:B------:R-:W-:-:S03]  /*0a50*/  UISETP.NE.U32.AND UP1, UPT, UR5, 0x1, UPT ;  /* 0x000000010500788c */ /* 0x000fc6000bf25070 */
        /* <DEDUP_REMOVED lines=18> */
[----:B------:R-:W-:Y:S01]  /*0b80*/  UIADD3 UR4, UPT, UPT, UR4, 0x2, URZ ;  /* 0x0000000204047890 */ /* 0x000fe2000fffe0ff */
[----:B--2---:R-:W-:-:S02]  /*0b90*/  SEL R16, R16, RZ, P2 ;  /* 0x000000ff10107207 */ /* 0x004fc40001000000 */
[----:B---3--:R-:W-:-:S04]  /*0ba0*/  SEL R19, R18, RZ, P1 ;  /* 0x000000ff12137207 */ /* 0x008fc80000800000 */
[----:B------:R-:W-:-:S05]  /*0bb0*/  LOP3.LUT R21, R19, R16, RZ, 0xfc, !PT ;  /* 0x0000001013157212 */ /* 0x000fca00078efcff */
[----:B------:R0:W-:Y:S01]  /*0bc0*/  STG.E desc[UR8][R6.64+0x4], R21 ;  /* 0x0000041506007986 */ /* 0x0001e2000c101908 */
[----:B------:R-:W-:-:S04]  /*0bd0*/  LOP3.LUT R16, R19, R16, RZ, 0xc0, !PT ;  /* 0x0000001013107212 */ /* 0x000fc800078ec0ff */
[----:B------:R-:W-:-:S04]  /*0be0*/  LOP3.LUT P0, RZ, R16, R15, R10, 0xf8, !PT ;  /* 0x0000000f10ff7212 */ /* 0x000fc8000780f80a */
[----:B------:R-:W-:-:S09]  /*0bf0*/  SEL R14, R14, 0x1, !P0 ;  /* 0x000000010e0e7807 */ /* 0x000fd20004000000 */
.L_x_41:
[----:B------:R-:W-:Y:S05]  /*0c00*/  BRA.U UP1, `(.L_x_39) ;  /* 0x0000000101447547 */ /* 0x000fea000b800000 */
[----:B------:R-:W1:Y:S01]  /*0c10*/  LDC.64 R2, c[0x0][0x380] ;  /* 0x0000e000ff027b82 */ /* 0x000e620000000a00 */
[----:B------:R-:W-:Y:S02]  /*0c20*/  VIADD R11, R11, UR4 ;  /* 0x000000040b0b7c36 */ /* 0x000fe40008000000 */
[----:B0-----:R-:W-:-:S05]  /*0c30*/  VIADD R7, R12, UR4 ;  /* 0x000000040c077c36 */ /* 0x001fca0008000000 */
[----:B------:R-:W0:Y:S01]  /*0c40*/  LDC.64 R4, c[0x0][0x388] ;  /* 0x0000e200ff047b82 */ /* 0x000e220000000a00 */
[----:B-1----:R-:W-:-:S06]  /*0c50*/  IMAD.WIDE R2, R11, 0x4, R2 ;  /* 0x000000040b027825 */ /* 0x002fcc00078e0202 */
[----:B------:R-:W2:Y:S01]  /*0c60*/  LDG.E R2, desc[UR8][R2.64] ;  /* 0x0000000802027981 */ /* 0x000ea2000c1e1900 */
[----:B0-----:R-:W-:Y:S02]  /*0c70*/  IMAD.WIDE R4, R7, 0x4, R4 ;  /* 0x0000000407047825 */ /* 0x001fe400078e0204 */
[----:B------:R-:W0:Y:S04]  /*0c80*/  LDC.64 R6, c[0x0][0x390] ;  /* 0x0000e400ff067b82 */ /* 0x000e280000000a00 */
[----:B------:R-:W3:Y:S01]  /*0c90*/  LDG.E R4, desc[UR8][R4.64] ;  /* 0x0000000804047981 */ /* 0x000ee2000c1e1900 */
[----:B------:R-:W-:-:S04]  /*0ca0*/  VIADD R13, R13, UR4 ;  /* 0x000000040d0d7c36 */ /* 0x000fc80008000000 */
[----:B0-----:R-:W-:Y:S01]  /*0cb0*/  IMAD.WIDE R6, R13, 0x4, R6 ;  /* 0x000000040d067825 */ /* 0x001fe200078e0206 */
[----:B--2---:R-:W-:Y:S02]  /*0cc0*/  SEL R10, R2, RZ, P2 ;  /* 0x000000ff020a7207 */ /* 0x004fe40001000000 */
[----:B---3--:R-:W-:-:S04]  /*0cd0*/  SEL R11, R4, RZ, P1 ;  /* 0x000000ff040b7207 */ /* 0x008fc80000800000 */
[----:B------:R-:W-:-:S05]  /*0ce0*/  LOP3.LUT R13, R11, R10, RZ, 0xfc, !PT ;  /* 0x0000000a0b0d7212 */ /* 0x000fca00078efcff */
[----:B------:R1:W-:Y:S01]  /*0cf0*/  STG.E desc[UR8][R6.64], R13 ;  /* 0x0000000d06007986 */ /* 0x0003e2000c101908 */
[----:B------:R-:W-:-:S04]  /*0d00*/  LOP3.LUT P0, RZ, R11, R10, RZ, 0xc0, !PT ;  /* 0x0000000a0bff7212 */ /* 0x000fc8000780c0ff */
[----:B------:R-:W-:-:S09]  /*0d10*/  SEL R14, R14, 0x1, !P0 ;  /* 0x000000010e0e7807 */ /* 0x000fd20004000000 */
.L_x_39:
[----:B------:R-:W-:-:S13]  /*0d20*/  ISETP.EQ.AND P0, PT, R14, RZ, PT ;  /* 0x000000ff0e00720c */ /* 0x000fda0003f02270 */
.L_x_36:
[----:B-1----:R-:W1:Y:S08]  /*0d30*/  LDC R13, c[0x0][0x398] ;  /* 0x0000e600ff0d7b82 */ /* 0x002e700000000800 */
[----:B------:R-:W0:Y:S01]  /*0d40*/  LDC.64 R2, c[0x0][0x390] ;  /* 0x0000e400ff027b82 */ /* 0x000e220000000a00 */
[----:B-1----:R-:W-:-:S05]  /*0d50*/  IMAD R11, R8, R13, RZ ;  /* 0x0000000d080b7224 */ /* 0x002fca00078e02ff */
[C---:B------:R-:W-:Y:S01]  /*0d60*/  IADD3 R5, PT, PT, R11.reuse, -0x1, R13 ;  /* 0xffffffff0b057810 */ /* 0x040fe20007ffe00d */
[----:B0-----:R-:W-:-:S04]  /*0d70*/  @!P0 IMAD.WIDE R6, R11, 0x4, R2 ;  /* 0x000000040b068825 */ /* 0x001fc800078e0202 */
[----:B------:R-:W-:-:S05]  /*0d80*/  IMAD.WIDE R4, R5, 0x4, R2 ;  /* 0x0000000405047825 */ /* 0x000fca00078e0202 */
[----:B------:R0:W-:Y:S04]  /*0d90*/  STG.E desc[UR8][R4.64], R8 ;  /* 0x0000000804007986 */ /* 0x0001e8000c101908 */
[----:B------:R0:W-:Y:S01]  /*0da0*/  @!P0 STG.E desc[UR8][R6.64], RZ ;  /* 0x000000ff06008986 */ /* 0x0001e2000c101908 */
[----:B------:R-:W-:Y:S05]  /*0db0*/  @!P0 EXIT ;  /* 0x000000000000894d */ /* 0x000fea0003800000 */
[----:B------:R-:W1:Y:S01]  /*0dc0*/  LDCU UR4, c[0x0][0x3a0] ;  /* 0x00007400ff0477ac */ /* 0x000e620008000800 */
[----:B0-----:R-:W0:Y:S01]  /*0dd0*/  LDC.64 R4, c[0x0][0x380] ;  /* 0x0000e000ff047b82 */ /* 0x001e220000000a00 */
[----:B------:R-:W2:Y:S07]  /*0de0*/  LDCU UR5, c[0x0][0x3a8] ;  /* 0x00007500ff0577ac */ /* 0x000eae0008000800 */
[----:B------:R-:W3:Y:S01]  /*0df0*/  LDC.64 R6, c[0x0][0x388] ;  /* 0x0000e200ff067b82 */ /* 0x000ee20000000a00 */
[----:B-1----:R-:W-:-:S02]  /*0e00*/  VIADD R8, R9, UR4 ;  /* 0x0000000409087c36 */ /* 0x002fc40008000000 */
[----:B--2---:R-:W-:Y:S02]  /*0e10*/  VIADD R0, R0, UR5 ;  /* 0x0000000500007c36 */ /* 0x004fe40008000000 */
[-C--:B------:R-:W-:Y:S02]  /*0e20*/  IMAD R9, R8, R13.reuse, RZ ;  /* 0x0000000d08097224 */ /* 0x080fe400078e02ff */
[----:B------:R-:W-:Y:S02]  /*0e30*/  IMAD R13, R0, R13, RZ ;  /* 0x0000000d000d7224 */ /* 0x000fe400078e02ff */
[----:B0-----:R-:W-:-:S04]  /*0e40*/  IMAD.WIDE R4, R9, 0x4, R4 ;  /* 0x0000000409047825 */ /* 0x001fc800078e0204 */
[----:B---3--:R-:W-:Y:S02]  /*0e50*/  IMAD.WIDE R6, R13, 0x4, R6 ;  /* 0x000000040d067825 */ /* 0x008fe400078e0206 */
[----:B------:R-:W2:Y:S04]  /*0e60*/  LDG.E R4, desc[UR8][R4.64] ;  /* 0x0000000804047981 */ /* 0x000ea8000c1e1900 */
[----:B------:R-:W3:Y:S01]  /*0e70*/  LDG.E R6, desc[UR8][R6.64] ;  /* 0x0000000806067981 */ /* 0x000ee2000c1e1900 */
[----:B------:R-:W-:Y:S01]  /*0e80*/  IMAD.WIDE R2, R11, 0x4, R2 ;  /* 0x000000040b027825 */ /* 0x000fe200078e0202 */
[----:B--2---:R-:W-:Y:S02]  /*0e90*/  SEL R0, R4, RZ, P2 ;  /* 0x000000ff04007207 */ /* 0x004fe40001000000 */
[----:B---3--:R-:W-:-:S05]  /*0ea0*/  SEL R9, R6, RZ, P1 ;  /* 0x000000ff06097207 */ /* 0x008fca0000800000 */
[----:B------:R-:W-:-:S05]  /*0eb0*/  IMAD.IADD R9, R0, 0x1, R9 ;  /* 0x0000000100097824 */ /* 0x000fca00078e0209 */
[----:B------:R-:W-:Y:S01]  /*0ec0*/  STG.E desc[UR8][R2.64], R9 ;  /* 0x0000000902007986 */ /* 0x000fe2000c101908 */
[----:B------:R-:W-:Y:S05]  /*0ed0*/  EXIT ;  /* 0x000000000000794d */ /* 0x000fea0003800000 */
.L_x_42:
        /* <DEDUP_REMOVED lines=10> */
.L_x_48:


//--------------------- .text._Z7dostuffPiiii     --------------------------
	.section	.text._Z7dostuffPiiii,"ax",@progbits
	.align	128
        .global         _Z7dostuffPiiii
        .type           _Z7dostuffPiiii,@function
        .size           _Z7dostuffPiiii,(.L_x_49 - _Z7dostuffPiiii)
        .other          _Z7dostuffPiiii,@"STO_CUDA_ENTRY STV_DEFAULT"
_Z7dostuffPiiii:
.text._Z7dostuffPiiii:
[----:B------:R-:W-:Y:S01]  /*0000*/  LDC R1, c[0x0][0x37c] ;  /* 0x0000df00ff017b82 */ /* 0x000fe20000000800 */
[----:B------:R-:W0:Y:S01]  /*0010*/  S2R R0, SR_CTAID.X ;  /* 0x0000000000007919 */ /* 0x000e220000002500 */
[----:B------:R-:W1:Y:S01]  /*0020*/  LDCU UR4, c[0x0][0x390] ;  /* 0x00007200ff0477ac */ /* 0x000e620008000800 */
[----:B------:R-:W0:Y:S02]  /*0030*/  S2R R3, SR_TID.X ;  /* 0x0000000000037919 */ /* 0x000e240000002100 */
[----:B0-----:R-:W-:-:S04]  /*0040*/  LEA R0, R0, R3, 0x4 ;  /* 0x0000000300007211 */ /* 0x001fc800078e20ff */
[----:B-1----:R-:W-:-:S13]  /*0050*/  ISETP.GE.AND P0, PT, R0, UR4, PT ;  /* 0x0000000400007c0c */ /* 0x002fda000bf06270 */
[----:B------:R-:W-:Y:S05]  /*0060*/  @P0 EXIT ;  /* 0x000000000000094d */ /* 0x000fea0003800000 */
[----:B------:R-:W0:Y:S01]  /*0070*/  LDC R5, c[0x0][0x388] ;  /* 0x0000e200ff057b82 */ /* 0x000e220000000800 */
[----:B------:R-:W1:Y:S07]  /*0080*/  LDCU.64 UR4, c[0x0][0x358] ;  /* 0x00006b00ff0477ac */ /* 0x000e6e0008000a00 */
[----:B------:R-:W2:Y:S01]  /*0090*/  LDC.64 R2, c[0x0][0x380] ;  /* 0x0000e000ff027b82 */ /* 0x000ea20000000a00 */
[----:B0-----:R-:W-:-:S04]  /*00a0*/  IMAD R5, R0, R5, R5 ;  /* 0x0000000500057224 */ /* 0x001fc800078e0205 */
[----:B--2---:R-:W-:-:S05]  /*00b0*/  IMAD.WIDE R2, R5, 0x4, R2 ;  /* 0x0000000405027825 */ /* 0x004fca00078e0202 */
[----:B-1----:R-:W2:Y:S02]  /*00c0*/  LDG.E R0, desc[UR4][R2.64+-0x4] ;  /* 0xfffffc0402007981 */ /* 0x002ea4000c1e1900 */
[----:B--2---:R-:W-:-:S05]  /*00d0*/  IADD3 R5, PT, PT, R0, 0x1, RZ ;  /* 0x0000000100057810 */ /* 0x004fca0007ffe0ff */
[----:B------:R-:W-:Y:S01]  /*00e0*/  STG.E desc[UR4][R2.64+-0x4], R5 ;  /* 0xfffffc0502007986 */ /* 0x000fe2000c101904 */
[----:B------:R-:W-:Y:S05]  /*00f0*/  EXIT ;  /* 0x000000000000794d */ /* 0x000fea0003800000 */
.L_x_43:
        /* <DEDUP_REMOVED lines=16> */
.L_x_49:


//--------------------- .nv.shared.reserved.0     --------------------------
	.section	.nv.shared.reserved.0,"aw",@nobits
	.weak		__nv_reservedSMEM_offset_0_alias
	.size		__nv_reservedSMEM_offset_0_alias, 0, 64
	.other		__nv_reservedSMEM_offset_0_alias,@"STO_CUDA_RESERVED_SHARED STV_DEFAULT"
__nv_reservedSMEM_offset_0_alias:
	.zero		0
	.zero		64


//--------------------- .nv.shared._Z6joinblPiiS_S_ --------------------------
	.section	.nv.shared._Z6joinblPiiS_S_,"aw",@nobits
	.sectionflags	@""
	.align	4
.nv.shared._Z6joinblPiiS_S_:
	.zero		1028


//--------------------- .nv.shared._Z10compactvshPiiS_ --------------------------
	.section	.nv.shared._Z10compactvshPiiS_,"aw",@nobits
	.sectionflags	@""
	.align	4
.nv.shared._Z10compactvshPiiS_:
	.zero		5120


//--------------------- .nv.constant0._Z11gpusetzerosPiiii --------------------------
	.section	.nv.constant0._Z11gpusetzerosPiiii,"a",@progbits
	.sectionflags	@""
	.align	4
.nv.constant0._Z11gpusetzerosPiiii:
	.zero		916


//--------------------- .nv.constant0._Z18gpuremovedominatesPiiii --------------------------
	.section	.nv.constant0._Z18gpuremovedominatesPiiii,"a",@progbits
	.sectionflags	@""
	.align	4
.nv.constant0._Z18gpuremovedominatesPiiii:
	.zero		916


//--------------------- .nv.constant0._Z6joinblPiiS_S_ --------------------------
	.section	.nv.constant0._Z6joinblPiiS_S_,"a",@progbits
	.sectionflags	@""
	.align	4
.nv.constant0._Z6joinblPiiS_S_:
	.zero		928


//--------------------- .nv.constant0._Z10compactvshPiiS_ --------------------------
	.section	.nv.constant0._Z10compactvshPiiS_,"a",@progbits
	.sectionflags	@""
	.align	4
.nv.constant0._Z10compactvshPiiS_:
	.zero		920


//--------------------- .nv.constant0._Z5mergePiS_S_iiiiii --------------------------
	.section	.nv.constant0._Z5mergePiS_S_iiiiii,"a",@progbits
	.sectionflags	@""
	.align	4
.nv.constant0._Z5mergePiS_S_iiiiii:
	.zero		944


//--------------------- .nv.constant0._Z7dostuffPiiii --------------------------
	.section	.nv.constant0._Z7dostuffPiiii,"a",@progbits
	.sectionflags	@""
	.align	4
.nv.constant0._Z7dostuffPiiii:
	.zero		916


//--------------------- SYMBOLS --------------------------

	.type		.nv.reservedSmem.offset0,@object
	.size		.nv.reservedSmem.offset0,0x4
	.type		.nv.reservedSmem.cap,@object
	.size		.nv.reservedSmem.cap,0x4
